	.target	sm_90a

	.elftype	@"ET_EXEC"


//--------------------- .note.nv.tkinfo           --------------------------
	.section	.note.nv.tkinfo,"",@"SHT_NOTE"
	.sectionflags	@"SHF_NOTE_NV_TKINFO"
	.tkinfo
        /*0018*/ 	.word	0x00000002
        /*0030*/ 	.string	""
        /*0030*/ 	.string	"ptxas"
        /*0030*/ 	.string	"Cuda compilation tools, release 13.0, V13.0.88"
        /*0030*/ 	.string	"Build cuda_13.0.r13.0/compiler.36424714_0"
        /*0030*/ 	.string	"-arch sm_90a -m 64 "



//--------------------- .note.nv.cuinfo           --------------------------
	.section	.note.nv.cuinfo,"",@"SHT_NOTE"
	.sectionflags	@"SHF_NOTE_NV_CUINFO"
        /*0018*/ 	.short	0x0002
        /*001a*/ 	.short	0x005a
        /*001c*/ 	.short	0x0082
	.zero		2


//--------------------- .nv.info                  --------------------------
	.section	.nv.info,"",@"SHT_CUDA_INFO"
	.align	4


	//----- nvinfo : EIATTR_REGCOUNT
	.align		4
        /*0000*/ 	.byte	0x04, 0x2f
        /*0002*/ 	.short	(.L_17 - .L_16)
	.align		4
.L_16:
        /*0004*/ 	.word	index@(_ZN7cutlass13device_kernelINS_4gemm6kernel13GemmUniversalIN4cute5tupleIJiiiiEEENS1_10collective13CollectiveMmaINS1_39MainloopSm90TmaGmmaRmemAWarpSpecializedILi4ENS5_IJNS4_1CILi1EEESB_SB_EEENS1_35KernelTmaWarpSpecializedCooperativeEEENS5_IJNSA_ILi256EEENSA_ILi128EEESG_EEENS_12float_e5m2_tENS5_IJSB_llEEESI_SJ_NS4_8TiledMMAINS4_8MMA_AtomIJNS4_4SM904GMMA31MMA_64x128x32_F32E5M2E5M2_RS_TNILNSN_7ScaleInE1ELSP_1EEEEEENS4_6LayoutINS5_IJNSA_ILi2EEESB_SB_EEENS5_IJSB_NSA_ILi0EEESV_EEEEENS5_IJNS4_10UnderscoreESY_SY_EEEEENS4_13SM90_TMA_LOADENS4_14ComposedLayoutINS4_7SwizzleILi3ELi4ELi3EEENS4_18smem_ptr_flag_bitsILi8EEENSS_INS5_IJSG_NSA_ILi8EEEEEENS5_IJSB_SG_EEEEEEENS4_9Copy_AtomIJNS4_39AutoVectorizingCopyWithAssumedAlignmentILi128EEESI_EEENS4_8identityES11_S1B_vS1G_EENS_8epilogue10collective6detail29Sm90TmaWarpSpecializedAdapterINS1J_15DefaultEpilogueISI_NS5_IJlSB_lEEES1N_NS1I_6thread17LinearCombinationISI_Li1EffLNS1O_9ScaleType4KindE0ELNS_15FloatRoundStyleE2ESI_EENS1_15EpilogueDefaultEEEEEvvEEEEvNT_6ParamsE)
        /*0008*/ 	.word	0x000000a8


	//----- nvinfo : EIATTR_FRAME_SIZE
	.align		4
.L_17:
        /*000c*/ 	.byte	0x04, 0x11
        /*000e*/ 	.short	(.L_19 - .L_18)
	.align		4
.L_18:
        /*0010*/ 	.word	index@(_ZN7cutlass13device_kernelINS_4gemm6kernel13GemmUniversalIN4cute5tupleIJiiiiEEENS1_10collective13CollectiveMmaINS1_39MainloopSm90TmaGmmaRmemAWarpSpecializedILi4ENS5_IJNS4_1CILi1EEESB_SB_EEENS1_35KernelTmaWarpSpecializedCooperativeEEENS5_IJNSA_ILi256EEENSA_ILi128EEESG_EEENS_12float_e5m2_tENS5_IJSB_llEEESI_SJ_NS4_8TiledMMAINS4_8MMA_AtomIJNS4_4SM904GMMA31MMA_64x128x32_F32E5M2E5M2_RS_TNILNSN_7ScaleInE1ELSP_1EEEEEENS4_6LayoutINS5_IJNSA_ILi2EEESB_SB_EEENS5_IJSB_NSA_ILi0EEESV_EEEEENS5_IJNS4_10UnderscoreESY_SY_EEEEENS4_13SM90_TMA_LOADENS4_14ComposedLayoutINS4_7SwizzleILi3ELi4ELi3EEENS4_18smem_ptr_flag_bitsILi8EEENSS_INS5_IJSG_NSA_ILi8EEEEEENS5_IJSB_SG_EEEEEEENS4_9Copy_AtomIJNS4_39AutoVectorizingCopyWithAssumedAlignmentILi128EEESI_EEENS4_8identityES11_S1B_vS1G_EENS_8epilogue10collective6detail29Sm90TmaWarpSpecializedAdapterINS1J_15DefaultEpilogueISI_NS5_IJlSB_lEEES1N_NS1I_6thread17LinearCombinationISI_Li1EffLNS1O_9ScaleType4KindE0ELNS_15FloatRoundStyleE2ESI_EENS1_15EpilogueDefaultEEEEEvvEEEEvNT_6ParamsE)
        /*0014*/ 	.word	0x00000000


	//----- nvinfo : EIATTR_MIN_STACK_SIZE
	.align		4
.L_19:
        /*0018*/ 	.byte	0x04, 0x12
        /*001a*/ 	.short	(.L_21 - .L_20)
	.align		4
.L_20:
        /*001c*/ 	.word	index@(_ZN7cutlass13device_kernelINS_4gemm6kernel13GemmUniversalIN4cute5tupleIJiiiiEEENS1_10collective13CollectiveMmaINS1_39MainloopSm90TmaGmmaRmemAWarpSpecializedILi4ENS5_IJNS4_1CILi1EEESB_SB_EEENS1_35KernelTmaWarpSpecializedCooperativeEEENS5_IJNSA_ILi256EEENSA_ILi128EEESG_EEENS_12float_e5m2_tENS5_IJSB_llEEESI_SJ_NS4_8TiledMMAINS4_8MMA_AtomIJNS4_4SM904GMMA31MMA_64x128x32_F32E5M2E5M2_RS_TNILNSN_7ScaleInE1ELSP_1EEEEEENS4_6LayoutINS5_IJNSA_ILi2EEESB_SB_EEENS5_IJSB_NSA_ILi0EEESV_EEEEENS5_IJNS4_10UnderscoreESY_SY_EEEEENS4_13SM90_TMA_LOADENS4_14ComposedLayoutINS4_7SwizzleILi3ELi4ELi3EEENS4_18smem_ptr_flag_bitsILi8EEENSS_INS5_IJSG_NSA_ILi8EEEEEENS5_IJSB_SG_EEEEEEENS4_9Copy_AtomIJNS4_39AutoVectorizingCopyWithAssumedAlignmentILi128EEESI_EEENS4_8identityES11_S1B_vS1G_EENS_8epilogue10collective6detail29Sm90TmaWarpSpecializedAdapterINS1J_15DefaultEpilogueISI_NS5_IJlSB_lEEES1N_NS1I_6thread17LinearCombinationISI_Li1EffLNS1O_9ScaleType4KindE0ELNS_15FloatRoundStyleE2ESI_EENS1_15EpilogueDefaultEEEEEvvEEEEvNT_6ParamsE)
        /*0020*/ 	.word	0x00000000
.L_21:


//--------------------- .nv.compat                --------------------------
	.section	.nv.compat,"",@"SHT_CUDA_COMPAT_INFO"
	.align	4
        /*0000*/ 	.byte	0x02, 0x09, 0x01, 0x00, 0x02, 0x02, 0x04, 0x00, 0x02, 0x05, 0x05, 0x00, 0x03, 0x07, 0x01, 0x01
        /*0010*/ 	.byte	0x02, 0x03, 0x01, 0x00, 0x02, 0x06, 0x01, 0x00, 0x04, 0x0b, 0x08, 0x00, 0x00, 0x00, 0x00, 0x00
        /*0020*/ 	.byte	0x00, 0x00, 0x00, 0x00


//--------------------- .nv.info._ZN7cutlass13device_kernelINS_4gemm6kernel13GemmUniversalIN4cute5tupleIJiiiiEEENS1_10collective13CollectiveMmaINS1_39MainloopSm90TmaGmmaRmemAWarpSpecializedILi4ENS5_IJNS4_1CILi1EEESB_SB_EEENS1_35KernelTmaWarpSpecializedCooperativeEEENS5_IJNSA_ILi256EEENSA_ILi128EEESG_EEENS_12float_e5m2_tENS5_IJSB_llEEESI_SJ_NS4_8TiledMMAINS4_8MMA_AtomIJNS4_4SM904GMMA31MMA_64x128x32_F32E5M2E5M2_RS_TNILNSN_7ScaleInE1ELSP_1EEEEEENS4_6LayoutINS5_IJNSA_ILi2EEESB_SB_EEENS5_IJSB_NSA_ILi0EEESV_EEEEENS5_IJNS4_10UnderscoreESY_SY_EEEEENS4_13SM90_TMA_LOADENS4_14ComposedLayoutINS4_7SwizzleILi3ELi4ELi3EEENS4_18smem_ptr_flag_bitsILi8EEENSS_INS5_IJSG_NSA_ILi8EEEEEENS5_IJSB_SG_EEEEEEENS4_9Copy_AtomIJNS4_39AutoVectorizingCopyWithAssumedAlignmentILi128EEESI_EEENS4_8identityES11_S1B_vS1G_EENS_8epilogue10collective6detail29Sm90TmaWarpSpecializedAdapterINS1J_15DefaultEpilogueISI_NS5_IJlSB_lEEES1N_NS1I_6thread17LinearCombinationISI_Li1EffLNS1O_9ScaleType4KindE0ELNS_15FloatRoundStyleE2ESI_EENS1_15EpilogueDefaultEEEEEvvEEEEvNT_6ParamsE --------------------------
	.section	.nv.info._ZN7cutlass13device_kernelINS_4gemm6kernel13GemmUniversalIN4cute5tupleIJiiiiEEENS1_10collective13CollectiveMmaINS1_39MainloopSm90TmaGmmaRmemAWarpSpecializedILi4ENS5_IJNS4_1CILi1EEESB_SB_EEENS1_35KernelTmaWarpSpecializedCooperativeEEENS5_IJNSA_ILi256EEENSA_ILi128EEESG_EEENS_12float_e5m2_tENS5_IJSB_llEEESI_SJ_NS4_8TiledMMAINS4_8MMA_AtomIJNS4_4SM904GMMA31MMA_64x128x32_F32E5M2E5M2_RS_TNILNSN_7ScaleInE1ELSP_1EEEEEENS4_6LayoutINS5_IJNSA_ILi2EEESB_SB_EEENS5_IJSB_NSA_ILi0EEESV_EEEEENS5_IJNS4_10UnderscoreESY_SY_EEEEENS4_13SM90_TMA_LOADENS4_14ComposedLayoutINS4_7SwizzleILi3ELi4ELi3EEENS4_18smem_ptr_flag_bitsILi8EEENSS_INS5_IJSG_NSA_ILi8EEEEEENS5_IJSB_SG_EEEEEEENS4_9Copy_AtomIJNS4_39AutoVectorizingCopyWithAssumedAlignmentILi128EEESI_EEENS4_8identityES11_S1B_vS1G_EENS_8epilogue10collective6detail29Sm90TmaWarpSpecializedAdapterINS1J_15DefaultEpilogueISI_NS5_IJlSB_lEEES1N_NS1I_6thread17LinearCombinationISI_Li1EffLNS1O_9ScaleType4KindE0ELNS_15FloatRoundStyleE2ESI_EENS1_15EpilogueDefaultEEEEEvvEEEEvNT_6ParamsE,"",@"SHT_CUDA_INFO"
	.sectionflags	@""
	.align	4


	//----- nvinfo : EIATTR_CUDA_API_VERSION
	.align		4
        /*0000*/ 	.byte	0x04, 0x37
        /*0002*/ 	.short	(.L_23 - .L_22)
.L_22:
        /*0004*/ 	.word	0x00000082


	//----- nvinfo : EIATTR_KPARAM_INFO
	.align		4
.L_23:
        /*0008*/ 	.byte	0x04, 0x17
        /*000a*/ 	.short	(.L_25 - .L_24)
.L_24:
        /*000c*/ 	.word	0x00000000
        /*0010*/ 	.short	0x0000
        /*0012*/ 	.short	0x0070
        /*0014*/ 	.byte	0x00, 0xf0, 0x01, 0x10


	//----- nvinfo : EIATTR_SPARSE_MMA_MASK
	.align		4
.L_25:
        /*0018*/ 	.byte	0x03, 0x50
        /*001a*/ 	.short	0x0000


	//----- nvinfo : EIATTR_MAXREG_COUNT
	.align		4
        /*001c*/ 	.byte	0x03, 0x1b
        /*001e*/ 	.short	0x00a8


	//----- nvinfo : EIATTR_NUM_BARRIERS
	.align		4
        /*0020*/ 	.byte	0x02, 0x4c
        /*0022*/ 	.byte	0x03
	.zero		1


	//----- nvinfo : EIATTR_EXTERNS
	.align		4
        /*0024*/ 	.byte	0x04, 0x0f
        /*0026*/ 	.short	(.L_27 - .L_26)


	//   ....[0]....
	.align		4
.L_26:
        /*0028*/ 	.word	index@(__assertfail)


	//----- nvinfo : EIATTR_MERCURY_ISA_VERSION
	.align		4
.L_27:
        /*002c*/ 	.byte	0x03, 0x5f
        /*002e*/ 	.short	0x0101


	//----- nvinfo : EIATTR_INT_WARP_WIDE_INSTR_OFFSETS
	.align		4
        /*0030*/ 	.byte	0x04, 0x31
        /*0032*/ 	.short	(.L_29 - .L_28)


	//   ....[0]....
.L_28:
        /*0034*/ 	.word	0x00000460


	//   ....[1]....
        /*0038*/ 	.word	0x00000470


	//   ....[2]....
        /*003c*/ 	.word	0x00000550


	//----- nvinfo : EIATTR_COOP_GROUP_MASK_REGIDS
	.align		4
.L_29:
        /*0040*/ 	.byte	0x04, 0x29
        /*0042*/ 	.short	(.L_31 - .L_30)


	//   ....[0]....
.L_30:
        /*0044*/ 	.word	0xffffffff


	//   ....[1]....
        /*0048*/ 	.word	0xffffffff


	//   ....[2]....
        /*004c*/ 	.word	0xffffffff


	//   ....[3]....
        /*0050*/ 	.word	0xffffffff


	//   ....[4]....
        /*0054*/ 	.word	0xffffffff


	//   ....[5]....
        /*0058*/ 	.word	0xffffffff


	//   ....[6]....
        /*005c*/ 	.word	0xffffffff


	//   ....[7]....
        /*0060*/ 	.word	0xffffffff


	//   ....[8]....
        /*0064*/ 	.word	0x0500000f


	//   ....[9]....
        /*0068*/ 	.word	0x0500000f


	//   ....[10]....
        /*006c*/ 	.word	0x0500000f


	//----- nvinfo : EIATTR_COOP_GROUP_INSTR_OFFSETS
	.align		4
.L_31:
        /*0070*/ 	.byte	0x04, 0x28
        /*0072*/ 	.short	(.L_33 - .L_32)


	//   ....[0]....
.L_32:
        /*0074*/ 	.word	0x00000060


	//   ....[1]....
        /*0078*/ 	.word	0x00000070


	//   ....[2]....
        /*007c*/ 	.word	0x00000190


	//   ....[3]....
        /*0080*/ 	.word	0x000003a0


	//   ....[4]....
        /*0084*/ 	.word	0x00000fc0


	//   ....[5]....
        /*0088*/ 	.word	0x00002000


	//   ....[6]....
        /*008c*/ 	.word	0x00003bc0


	//   ....[7]....
        /*0090*/ 	.word	0x000055a0


	//   ....[8]....
        /*0094*/ 	.word	0x00011940


	//   ....[9]....
        /*0098*/ 	.word	0x000119f0


	//   ....[10]....
        /*009c*/ 	.word	0x00011b00


	//----- nvinfo : EIATTR_REG_RECONFIG
	.align		4
.L_33:
        /*00a0*/ 	.byte	0x01, 0x54
	.zero		2


	//----- nvinfo : EIATTR_SYSCALL_OFFSETS
	.align		4
        /*00a4*/ 	.byte	0x04, 0x46
        /*00a6*/ 	.short	(.L_35 - .L_34)


	//   ....[0]....
.L_34:
        /*00a8*/ 	.word	0x00001100


	//   ....[1]....
        /*00ac*/ 	.word	0x00001260


	//   ....[2]....
        /*00b0*/ 	.word	0x00001350


	//   ....[3]....
        /*00b4*/ 	.word	0x00010980


	//   ....[4]....
        /*00b8*/ 	.word	0x00010ab0


	//----- nvinfo : EIATTR_MBARRIER_INSTR_OFFSETS
	.align		4
.L_35:
        /*00bc*/ 	.byte	0x04, 0x39
        /*00be*/ 	.short	(.L_37 - .L_36)


	//   ....[0]....
.L_36:
        /*00c0*/ 	.word	0x00000310
        /*00c4*/ 	.word	0x000000ff
        /*00c8*/ 	.word	0x00000000
        /*00cc*/ 	.short	0x0100
        /*00ce*/ 	.byte	0x09
	.zero		1


	//   ....[1]....
        /*00d0*/ 	.word	0x00000320
        /*00d4*/ 	.word	0x000000ff
        /*00d8*/ 	.word	0x00000020
        /*00dc*/ 	.short	0x0100
        /*00de*/ 	.byte	0x09
	.zero		1


	//   ....[2]....
        /*00e0*/ 	.word	0x00000330
        /*00e4*/ 	.word	0x000000ff
        /*00e8*/ 	.word	0x00000008
        /*00ec*/ 	.short	0x0100
        /*00ee*/ 	.byte	0x09
	.zero		1


	//   ....[3]....
        /*00f0*/ 	.word	0x00000340
        /*00f4*/ 	.word	0x000000ff
        /*00f8*/ 	.word	0x00000028
        /*00fc*/ 	.short	0x0100
        /*00fe*/ 	.byte	0x09
	.zero		1


	//   ....[4]....
        /*0100*/ 	.word	0x00000350
        /*0104*/ 	.word	0x000000ff
        /*0108*/ 	.word	0x00000010
        /*010c*/ 	.short	0x0100
        /*010e*/ 	.byte	0x09
	.zero		1


	//   ....[5]....
        /*0110*/ 	.word	0x00000360
        /*0114*/ 	.word	0x000000ff
        /*0118*/ 	.word	0x00000030
        /*011c*/ 	.short	0x0100
        /*011e*/ 	.byte	0x09
	.zero		1


	//   ....[6]....
        /*0120*/ 	.word	0x00000370
        /*0124*/ 	.word	0x000000ff
        /*0128*/ 	.word	0x00000018
        /*012c*/ 	.short	0x0100
        /*012e*/ 	.byte	0x09
	.zero		1


	//   ....[7]....
        /*0130*/ 	.word	0x00000380
        /*0134*/ 	.word	0x000000ff
        /*0138*/ 	.word	0x00000038
        /*013c*/ 	.short	0x0100
        /*013e*/ 	.byte	0x09
	.zero		1


	//   ....[8]....
        /*0140*/ 	.word	0x00000580
        /*0144*/ 	.word	0x000000ff
        /*0148*/ 	.word	0x00000050
        /*014c*/ 	.short	0x0100
        /*014e*/ 	.byte	0x06
	.zero		1


	//   ....[9]....
        /*0150*/ 	.word	0x000005b0
        /*0154*/ 	.word	0x000000ff
        /*0158*/ 	.word	0x00000058
        /*015c*/ 	.short	0x0100
        /*015e*/ 	.byte	0x06
	.zero		1


	//   ....[10]....
        /*0160*/ 	.word	0x00001470
        /*0164*/ 	.word	0x00000004
        /*0168*/ 	.word	0x00000000
        /*016c*/ 	.short	0x010a
        /*016e*/ 	.byte	0x3f
	.zero		1


	//   ....[11]....
        /*0170*/ 	.word	0x000014b0
        /*0174*/ 	.word	0x00000004
        /*0178*/ 	.word	0x00000000
        /*017c*/ 	.short	0x010a
        /*017e*/ 	.byte	0x3f
	.zero		1


	//   ....[12]....
        /*0180*/ 	.word	0x00001740
        /*0184*/ 	.word	0x0000000f
        /*0188*/ 	.word	0x00000000
        /*018c*/ 	.short	0x010a
        /*018e*/ 	.byte	0x3f
	.zero		1


	//   ....[13]....
        /*0190*/ 	.word	0x00003240
        /*0194*/ 	.word	0x0000000c
        /*0198*/ 	.word	0x00000000
        /*019c*/ 	.short	0x010a
        /*019e*/ 	.byte	0x3f
	.zero		1


	//   ....[14]....
        /*01a0*/ 	.word	0x00003fa0
        /*01a4*/ 	.word	0x0000000c
        /*01a8*/ 	.word	0x00000000
        /*01ac*/ 	.short	0x010a
        /*01ae*/ 	.byte	0x3f
	.zero		1


	//   ....[15]....
        /*01b0*/ 	.word	0x00004890
        /*01b4*/ 	.word	0x00000014
        /*01b8*/ 	.word	0x00000000
        /*01bc*/ 	.short	0x0101
        /*01be*/ 	.byte	0x3f
	.zero		1


	//   ....[16]....
        /*01c0*/ 	.word	0x00004d70
        /*01c4*/ 	.word	0x0000000c
        /*01c8*/ 	.word	0x00000000
        /*01cc*/ 	.short	0x010a
        /*01ce*/ 	.byte	0x3f
	.zero		1


	//   ....[17]....
        /*01d0*/ 	.word	0x000063f0
        /*01d4*/ 	.word	0x00000004
        /*01d8*/ 	.word	0x00000000
        /*01dc*/ 	.short	0x0101
        /*01de*/ 	.byte	0x3f
	.zero		1


	//   ....[18]....
        /*01e0*/ 	.word	0x000069c0
        /*01e4*/ 	.word	0x00000000
        /*01e8*/ 	.word	0x00000000
        /*01ec*/ 	.short	0x0101
        /*01ee*/ 	.byte	0x3f
	.zero		1


	//   ....[19]....
        /*01f0*/ 	.word	0x00010b90
        /*01f4*/ 	.word	0x00000006
        /*01f8*/ 	.word	0x00000020
        /*01fc*/ 	.short	0x010a
        /*01fe*/ 	.byte	0x3f
	.zero		1


	//   ....[20]....
        /*0200*/ 	.word	0x00011000
        /*0204*/ 	.word	0x00000003
        /*0208*/ 	.word	0x00000058
        /*020c*/ 	.short	0x0101
        /*020e*/ 	.byte	0x3f
	.zero		1


	//   ....[21]....
        /*0210*/ 	.word	0x00011700
        /*0214*/ 	.word	0x00000005
        /*0218*/ 	.word	0x00000000
        /*021c*/ 	.short	0x010a
        /*021e*/ 	.byte	0x3f
	.zero		1


	//   ....[22]....
        /*0220*/ 	.word	0x00011780
        /*0224*/ 	.word	0x00000007
        /*0228*/ 	.word	0x00000000
        /*022c*/ 	.short	0x010a
        /*022e*/ 	.byte	0x3f
	.zero		1


	//   ....[23]....
        /*0230*/ 	.word	0x00011810
        /*0234*/ 	.word	0x00000006
        /*0238*/ 	.word	0x00000000
        /*023c*/ 	.short	0x010a
        /*023e*/ 	.byte	0x3f
	.zero		1


	//   ....[24]....
        /*0240*/ 	.word	0x000118a0
        /*0244*/ 	.word	0x00000003
        /*0248*/ 	.word	0x00000000
        /*024c*/ 	.short	0x010a
        /*024e*/ 	.byte	0x3f
	.zero		1


	//   ....[25]....
        /*0250*/ 	.word	0x00011970
        /*0254*/ 	.word	0x00000004
        /*0258*/ 	.word	0x00000000
        /*025c*/ 	.short	0x010a
        /*025e*/ 	.byte	0x3f
	.zero		1


	//   ....[26]....
        /*0260*/ 	.word	0x00011a30
        /*0264*/ 	.word	0x0000000c
        /*0268*/ 	.word	0x00000000
        /*026c*/ 	.short	0x010a
        /*026e*/ 	.byte	0x3f
	.zero		1


	//   ....[27]....
        /*0270*/ 	.word	0x00011a80
        /*0274*/ 	.word	0x0000000c
        /*0278*/ 	.word	0x00000000
        /*027c*/ 	.short	0x010a
        /*027e*/ 	.byte	0x3f
	.zero		1


	//   ....[28]....
        /*0280*/ 	.word	0x00011bc0
        /*0284*/ 	.word	0x00000006
        /*0288*/ 	.word	0x00000020
        /*028c*/ 	.short	0x010a
        /*028e*/ 	.byte	0x3f
	.zero		1


	//   ....[29]....
        /*0290*/ 	.word	0x00011c90
        /*0294*/ 	.word	0x00000005
        /*0298*/ 	.word	0x00000000
        /*029c*/ 	.short	0x010a
        /*029e*/ 	.byte	0x3f
	.zero		1


	//   ....[30]....
        /*02a0*/ 	.word	0x00011ce0
        /*02a4*/ 	.word	0x00000007
        /*02a8*/ 	.word	0x00000000
        /*02ac*/ 	.short	0x010a
        /*02ae*/ 	.byte	0x3f
	.zero		1


	//   ....[31]....
        /*02b0*/ 	.word	0x00011d30
        /*02b4*/ 	.word	0x00000006
        /*02b8*/ 	.word	0x00000000
        /*02bc*/ 	.short	0x010a
        /*02be*/ 	.byte	0x3f
	.zero		1


	//----- nvinfo : EIATTR_NUM_MBARRIERS
	.align		4
.L_37:
        /*02c0*/ 	.byte	0x03, 0x38
        /*02c2*/ 	.short	0x000a


	//----- nvinfo : EIATTR_EXIT_INSTR_OFFSETS
	.align		4
        /*02c4*/ 	.byte	0x04, 0x1c
        /*02c6*/ 	.short	(.L_39 - .L_38)


	//   ....[0]....
.L_38:
        /*02c8*/ 	.word	0x00000610


	//   ....[1]....
        /*02cc*/ 	.word	0x00000ef0


	//   ....[2]....
        /*02d0*/ 	.word	0x0000ff70


	//   ....[3]....
        /*02d4*/ 	.word	0x00010590


	//   ....[4]....
        /*02d8*/ 	.word	0x000118f0


	//----- nvinfo : EIATTR_MAX_THREADS
	.align		4
.L_39:
        /*02dc*/ 	.byte	0x04, 0x05
        /*02de*/ 	.short	(.L_41 - .L_40)
.L_40:
        /*02e0*/ 	.word	0x00000180
        /*02e4*/ 	.word	0x00000001
        /*02e8*/ 	.word	0x00000001


	//----- nvinfo : EIATTR_CRS_STACK_SIZE
	.align		4
.L_41:
        /*02ec*/ 	.byte	0x04, 0x1e
        /*02ee*/ 	.short	(.L_43 - .L_42)
.L_42:
        /*02f0*/ 	.word	0x00000000


	//----- nvinfo : EIATTR_CBANK_PARAM_SIZE
	.align		4
.L_43:
        /*02f4*/ 	.byte	0x03, 0x19
        /*02f6*/ 	.short	0x0470


	//----- nvinfo : EIATTR_PARAM_CBANK
	.align		4
        /*02f8*/ 	.byte	0x04, 0x0a
        /*02fa*/ 	.short	(.L_45 - .L_44)
	.align		4
.L_44:
        /*02fc*/ 	.word	index@(.nv.constant0._ZN7cutlass13device_kernelINS_4gemm6kernel13GemmUniversalIN4cute5tupleIJiiiiEEENS1_10collective13CollectiveMmaINS1_39MainloopSm90TmaGmmaRmemAWarpSpecializedILi4ENS5_IJNS4_1CILi1EEESB_SB_EEENS1_35KernelTmaWarpSpecializedCooperativeEEENS5_IJNSA_ILi256EEENSA_ILi128EEESG_EEENS_12float_e5m2_tENS5_IJSB_llEEESI_SJ_NS4_8TiledMMAINS4_8MMA_AtomIJNS4_4SM904GMMA31MMA_64x128x32_F32E5M2E5M2_RS_TNILNSN_7ScaleInE1ELSP_1EEEEEENS4_6LayoutINS5_IJNSA_ILi2EEESB_SB_EEENS5_IJSB_NSA_ILi0EEESV_EEEEENS5_IJNS4_10UnderscoreESY_SY_EEEEENS4_13SM90_TMA_LOADENS4_14ComposedLayoutINS4_7SwizzleILi3ELi4ELi3EEENS4_18smem_ptr_flag_bitsILi8EEENSS_INS5_IJSG_NSA_ILi8EEEEEENS5_IJSB_SG_EEEEEEENS4_9Copy_AtomIJNS4_39AutoVectorizingCopyWithAssumedAlignmentILi128EEESI_EEENS4_8identityES11_S1B_vS1G_EENS_8epilogue10collective6detail29Sm90TmaWarpSpecializedAdapterINS1J_15DefaultEpilogueISI_NS5_IJlSB_lEEES1N_NS1I_6thread17LinearCombinationISI_Li1EffLNS1O_9ScaleType4KindE0ELNS_15FloatRoundStyleE2ESI_EENS1_15EpilogueDefaultEEEEEvvEEEEvNT_6ParamsE)
        /*0300*/ 	.short	0x0210
        /*0302*/ 	.short	0x0470


	//----- nvinfo : EIATTR_SW_WAR
	.align		4
.L_45:
        /*0304*/ 	.byte	0x04, 0x36
        /*0306*/ 	.short	(.L_47 - .L_46)
.L_46:
        /*0308*/ 	.word	0x00000008
.L_47:


//--------------------- .nv.callgraph             --------------------------
	.section	.nv.callgraph,"",@"SHT_CUDA_CALLGRAPH"
	.align	4
	.sectionentsize	8
	.align		4
        /*0000*/ 	.word	0x00000000
	.align		4
        /*0004*/ 	.word	0xffffffff
	.align		4
        /*0008*/ 	.word	index@(_ZN7cutlass13device_kernelINS_4gemm6kernel13GemmUniversalIN4cute5tupleIJiiiiEEENS1_10collective13CollectiveMmaINS1_39MainloopSm90TmaGmmaRmemAWarpSpecializedILi4ENS5_IJNS4_1CILi1EEESB_SB_EEENS1_35KernelTmaWarpSpecializedCooperativeEEENS5_IJNSA_ILi256EEENSA_ILi128EEESG_EEENS_12float_e5m2_tENS5_IJSB_llEEESI_SJ_NS4_8TiledMMAINS4_8MMA_AtomIJNS4_4SM904GMMA31MMA_64x128x32_F32E5M2E5M2_RS_TNILNSN_7ScaleInE1ELSP_1EEEEEENS4_6LayoutINS5_IJNSA_ILi2EEESB_SB_EEENS5_IJSB_NSA_ILi0EEESV_EEEEENS5_IJNS4_10UnderscoreESY_SY_EEEEENS4_13SM90_TMA_LOADENS4_14ComposedLayoutINS4_7SwizzleILi3ELi4ELi3EEENS4_18smem_ptr_flag_bitsILi8EEENSS_INS5_IJSG_NSA_ILi8EEEEEENS5_IJSB_SG_EEEEEEENS4_9Copy_AtomIJNS4_39AutoVectorizingCopyWithAssumedAlignmentILi128EEESI_EEENS4_8identityES11_S1B_vS1G_EENS_8epilogue10collective6detail29Sm90TmaWarpSpecializedAdapterINS1J_15DefaultEpilogueISI_NS5_IJlSB_lEEES1N_NS1I_6thread17LinearCombinationISI_Li1EffLNS1O_9ScaleType4KindE0ELNS_15FloatRoundStyleE2ESI_EENS1_15EpilogueDefaultEEEEEvvEEEEvNT_6ParamsE)
	.align		4
        /*000c*/ 	.word	index@(__assertfail)
	.align		4
        /*0010*/ 	.word	0x00000000
	.align		4
        /*0014*/ 	.word	0xfffffffe
	.align		4
        /*0018*/ 	.word	0x00000000
	.align		4
        /*001c*/ 	.word	0xfffffffd
	.align		4
        /*0020*/ 	.word	0x00000000
	.align		4
        /*0024*/ 	.word	0xfffffffc


//--------------------- .nv.constant4             --------------------------
	.section	.nv.constant4,"a",@progbits
	.align	8
	.align		8
.nv.constant4:
        /*0000*/ 	.dword	__assertfail
	.align		8
        /*0008*/ 	.dword	__unnamed_1
	.align		8
        /*0010*/ 	.dword	__unnamed_2
	.align		8
        /*0018*/ 	.dword	__unnamed_3
	.align		8
        /*0020*/ 	.dword	_ZN40_INTERNAL_a501cd55_4_k_cu_10d3c354_265564cuda3std3__45__cpo5beginE
	.align		8
        /*0028*/ 	.dword	_ZN40_INTERNAL_a501cd55_4_k_cu_10d3c354_265564cuda3std3__45__cpo3endE
	.align		8
        /*0030*/ 	.dword	_ZN40_INTERNAL_a501cd55_4_k_cu_10d3c354_265564cuda3std3__45__cpo6cbeginE
	.align		8
        /*0038*/ 	.dword	_ZN40_INTERNAL_a501cd55_4_k_cu_10d3c354_265564cuda3std3__45__cpo4cendE
	.align		8
        /*0040*/ 	.dword	_ZN40_INTERNAL_a501cd55_4_k_cu_10d3c354_265564cuda3std3__442_GLOBAL__N__a501cd55_4_k_cu_10d3c354_265566ignoreE
	.align		8
        /*0048*/ 	.dword	_ZN40_INTERNAL_a501cd55_4_k_cu_10d3c354_265564cuda3std3__419piecewise_constructE
	.align		8
        /*0050*/ 	.dword	_ZN40_INTERNAL_a501cd55_4_k_cu_10d3c354_265564cuda3std3__48in_placeE
	.align		8
        /*0058*/ 	.dword	_ZN40_INTERNAL_a501cd55_4_k_cu_10d3c354_265564cuda3std6ranges3__45__cpo4swapE
	.align		8
        /*0060*/ 	.dword	_ZN40_INTERNAL_a501cd55_4_k_cu_10d3c354_265564cuda3std6ranges3__45__cpo9iter_moveE
	.align		8
        /*0068*/ 	.dword	_ZN40_INTERNAL_a501cd55_4_k_cu_10d3c354_265564cute7productE
	.align		8
        /*0070*/ 	.dword	_ZN40_INTERNAL_a501cd55_4_k_cu_10d3c354_265564cute1_E
	.align		8
        /*0078*/ 	.dword	$str$24
	.align		8
        /*0080*/ 	.dword	$str$25


//--------------------- .text._ZN7cutlass13device_kernelINS_4gemm6kernel13GemmUniversalIN4cute5tupleIJiiiiEEENS1_10collective13CollectiveMmaINS1_39MainloopSm90TmaGmmaRmemAWarpSpecializedILi4ENS5_IJNS4_1CILi1EEESB_SB_EEENS1_35KernelTmaWarpSpecializedCooperativeEEENS5_IJNSA_ILi256EEENSA_ILi128EEESG_EEENS_12float_e5m2_tENS5_IJSB_llEEESI_SJ_NS4_8TiledMMAINS4_8MMA_AtomIJNS4_4SM904GMMA31MMA_64x128x32_F32E5M2E5M2_RS_TNILNSN_7ScaleInE1ELSP_1EEEEEENS4_6LayoutINS5_IJNSA_ILi2EEESB_SB_EEENS5_IJSB_NSA_ILi0EEESV_EEEEENS5_IJNS4_10UnderscoreESY_SY_EEEEENS4_13SM90_TMA_LOADENS4_14ComposedLayoutINS4_7SwizzleILi3ELi4ELi3EEENS4_18smem_ptr_flag_bitsILi8EEENSS_INS5_IJSG_NSA_ILi8EEEEEENS5_IJSB_SG_EEEEEEENS4_9Copy_AtomIJNS4_39AutoVectorizingCopyWithAssumedAlignmentILi128EEESI_EEENS4_8identityES11_S1B_vS1G_EENS_8epilogue10collective6detail29Sm90TmaWarpSpecializedAdapterINS1J_15DefaultEpilogueISI_NS5_IJlSB_lEEES1N_NS1I_6thread17LinearCombinationISI_Li1EffLNS1O_9ScaleType4KindE0ELNS_15FloatRoundStyleE2ESI_EENS1_15EpilogueDefaultEEEEEvvEEEEvNT_6ParamsE --------------------------
	.section	.text._ZN7cutlass13device_kernelINS_4gemm6kernel13GemmUniversalIN4cute5tupleIJiiiiEEENS1_10collective13CollectiveMmaINS1_39MainloopSm90TmaGmmaRmemAWarpSpecializedILi4ENS5_IJNS4_1CILi1EEESB_SB_EEENS1_35KernelTmaWarpSpecializedCooperativeEEENS5_IJNSA_ILi256EEENSA_ILi128EEESG_EEENS_12float_e5m2_tENS5_IJSB_llEEESI_SJ_NS4_8TiledMMAINS4_8MMA_AtomIJNS4_4SM904GMMA31MMA_64x128x32_F32E5M2E5M2_RS_TNILNSN_7ScaleInE1ELSP_1EEEEEENS4_6LayoutINS5_IJNSA_ILi2EEESB_SB_EEENS5_IJSB_NSA_ILi0EEESV_EEEEENS5_IJNS4_10UnderscoreESY_SY_EEEEENS4_13SM90_TMA_LOADENS4_14ComposedLayoutINS4_7SwizzleILi3ELi4ELi3EEENS4_18smem_ptr_flag_bitsILi8EEENSS_INS5_IJSG_NSA_ILi8EEEEEENS5_IJSB_SG_EEEEEEENS4_9Copy_AtomIJNS4_39AutoVectorizingCopyWithAssumedAlignmentILi128EEESI_EEENS4_8identityES11_S1B_vS1G_EENS_8epilogue10collective6detail29Sm90TmaWarpSpecializedAdapterINS1J_15DefaultEpilogueISI_NS5_IJlSB_lEEES1N_NS1I_6thread17LinearCombinationISI_Li1EffLNS1O_9ScaleType4KindE0ELNS_15FloatRoundStyleE2ESI_EENS1_15EpilogueDefaultEEEEEvvEEEEvNT_6ParamsE,"ax",@progbits
	.align	128
.text._ZN7cutlass13device_kernelINS_4gemm6kernel13GemmUniversalIN4cute5tupleIJiiiiEEENS1_10collective13CollectiveMmaINS1_39MainloopSm90TmaGmmaRmemAWarpSpecializedILi4ENS5_IJNS4_1CILi1EEESB_SB_EEENS1_35KernelTmaWarpSpecializedCooperativeEEENS5_IJNSA_ILi256EEENSA_ILi128EEESG_EEENS_12float_e5m2_tENS5_IJSB_llEEESI_SJ_NS4_8TiledMMAINS4_8MMA_AtomIJNS4_4SM904GMMA31MMA_64x128x32_F32E5M2E5M2_RS_TNILNSN_7ScaleInE1ELSP_1EEEEEENS4_6LayoutINS5_IJNSA_ILi2EEESB_SB_EEENS5_IJSB_NSA_ILi0EEESV_EEEEENS5_IJNS4_10UnderscoreESY_SY_EEEEENS4_13SM90_TMA_LOADENS4_14ComposedLayoutINS4_7SwizzleILi3ELi4ELi3EEENS4_18smem_ptr_flag_bitsILi8EEENSS_INS5_IJSG_NSA_ILi8EEEEEENS5_IJSB_SG_EEEEEEENS4_9Copy_AtomIJNS4_39AutoVectorizingCopyWithAssumedAlignmentILi128EEESI_EEENS4_8identityES11_S1B_vS1G_EENS_8epilogue10collective6detail29Sm90TmaWarpSpecializedAdapterINS1J_15DefaultEpilogueISI_NS5_IJlSB_lEEES1N_NS1I_6thread17LinearCombinationISI_Li1EffLNS1O_9ScaleType4KindE0ELNS_15FloatRoundStyleE2ESI_EENS1_15EpilogueDefaultEEEEEvvEEEEvNT_6ParamsE:
        .type           _ZN7cutlass13device_kernelINS_4gemm6kernel13GemmUniversalIN4cute5tupleIJiiiiEEENS1_10collective13CollectiveMmaINS1_39MainloopSm90TmaGmmaRmemAWarpSpecializedILi4ENS5_IJNS4_1CILi1EEESB_SB_EEENS1_35KernelTmaWarpSpecializedCooperativeEEENS5_IJNSA_ILi256EEENSA_ILi128EEESG_EEENS_12float_e5m2_tENS5_IJSB_llEEESI_SJ_NS4_8TiledMMAINS4_8MMA_AtomIJNS4_4SM904GMMA31MMA_64x128x32_F32E5M2E5M2_RS_TNILNSN_7ScaleInE1ELSP_1EEEEEENS4_6LayoutINS5_IJNSA_ILi2EEESB_SB_EEENS5_IJSB_NSA_ILi0EEESV_EEEEENS5_IJNS4_10UnderscoreESY_SY_EEEEENS4_13SM90_TMA_LOADENS4_14ComposedLayoutINS4_7SwizzleILi3ELi4ELi3EEENS4_18smem_ptr_flag_bitsILi8EEENSS_INS5_IJSG_NSA_ILi8EEEEEENS5_IJSB_SG_EEEEEEENS4_9Copy_AtomIJNS4_39AutoVectorizingCopyWithAssumedAlignmentILi128EEESI_EEENS4_8identityES11_S1B_vS1G_EENS_8epilogue10collective6detail29Sm90TmaWarpSpecializedAdapterINS1J_15DefaultEpilogueISI_NS5_IJlSB_lEEES1N_NS1I_6thread17LinearCombinationISI_Li1EffLNS1O_9ScaleType4KindE0ELNS_15FloatRoundStyleE2ESI_EENS1_15EpilogueDefaultEEEEEvvEEEEvNT_6ParamsE,@function
        .size           _ZN7cutlass13device_kernelINS_4gemm6kernel13GemmUniversalIN4cute5tupleIJiiiiEEENS1_10collective13CollectiveMmaINS1_39MainloopSm90TmaGmmaRmemAWarpSpecializedILi4ENS5_IJNS4_1CILi1EEESB_SB_EEENS1_35KernelTmaWarpSpecializedCooperativeEEENS5_IJNSA_ILi256EEENSA_ILi128EEESG_EEENS_12float_e5m2_tENS5_IJSB_llEEESI_SJ_NS4_8TiledMMAINS4_8MMA_AtomIJNS4_4SM904GMMA31MMA_64x128x32_F32E5M2E5M2_RS_TNILNSN_7ScaleInE1ELSP_1EEEEEENS4_6LayoutINS5_IJNSA_ILi2EEESB_SB_EEENS5_IJSB_NSA_ILi0EEESV_EEEEENS5_IJNS4_10UnderscoreESY_SY_EEEEENS4_13SM90_TMA_LOADENS4_14ComposedLayoutINS4_7SwizzleILi3ELi4ELi3EEENS4_18smem_ptr_flag_bitsILi8EEENSS_INS5_IJSG_NSA_ILi8EEEEEENS5_IJSB_SG_EEEEEEENS4_9Copy_AtomIJNS4_39AutoVectorizingCopyWithAssumedAlignmentILi128EEESI_EEENS4_8identityES11_S1B_vS1G_EENS_8epilogue10collective6detail29Sm90TmaWarpSpecializedAdapterINS1J_15DefaultEpilogueISI_NS5_IJlSB_lEEES1N_NS1I_6thread17LinearCombinationISI_Li1EffLNS1O_9ScaleType4KindE0ELNS_15FloatRoundStyleE2ESI_EENS1_15EpilogueDefaultEEEEEvvEEEEvNT_6ParamsE,(.L_x_353 - _ZN7cutlass13device_kernelINS_4gemm6kernel13GemmUniversalIN4cute5tupleIJiiiiEEENS1_10collective13CollectiveMmaINS1_39MainloopSm90TmaGmmaRmemAWarpSpecializedILi4ENS5_IJNS4_1CILi1EEESB_SB_EEENS1_35KernelTmaWarpSpecializedCooperativeEEENS5_IJNSA_ILi256EEENSA_ILi128EEESG_EEENS_12float_e5m2_tENS5_IJSB_llEEESI_SJ_NS4_8TiledMMAINS4_8MMA_AtomIJNS4_4SM904GMMA31MMA_64x128x32_F32E5M2E5M2_RS_TNILNSN_7ScaleInE1ELSP_1EEEEEENS4_6LayoutINS5_IJNSA_ILi2EEESB_SB_EEENS5_IJSB_NSA_ILi0EEESV_EEEEENS5_IJNS4_10UnderscoreESY_SY_EEEEENS4_13SM90_TMA_LOADENS4_14ComposedLayoutINS4_7SwizzleILi3ELi4ELi3EEENS4_18smem_ptr_flag_bitsILi8EEENSS_INS5_IJSG_NSA_ILi8EEEEEENS5_IJSB_SG_EEEEEEENS4_9Copy_AtomIJNS4_39AutoVectorizingCopyWithAssumedAlignmentILi128EEESI_EEENS4_8identityES11_S1B_vS1G_EENS_8epilogue10collective6detail29Sm90TmaWarpSpecializedAdapterINS1J_15DefaultEpilogueISI_NS5_IJlSB_lEEES1N_NS1I_6thread17LinearCombinationISI_Li1EffLNS1O_9ScaleType4KindE0ELNS_15FloatRoundStyleE2ESI_EENS1_15EpilogueDefaultEEEEEvvEEEEvNT_6ParamsE)
        .other          _ZN7cutlass13device_kernelINS_4gemm6kernel13GemmUniversalIN4cute5tupleIJiiiiEEENS1_10collective13CollectiveMmaINS1_39MainloopSm90TmaGmmaRmemAWarpSpecializedILi4ENS5_IJNS4_1CILi1EEESB_SB_EEENS1_35KernelTmaWarpSpecializedCooperativeEEENS5_IJNSA_ILi256EEENSA_ILi128EEESG_EEENS_12float_e5m2_tENS5_IJSB_llEEESI_SJ_NS4_8TiledMMAINS4_8MMA_AtomIJNS4_4SM904GMMA31MMA_64x128x32_F32E5M2E5M2_RS_TNILNSN_7ScaleInE1ELSP_1EEEEEENS4_6LayoutINS5_IJNSA_ILi2EEESB_SB_EEENS5_IJSB_NSA_ILi0EEESV_EEEEENS5_IJNS4_10UnderscoreESY_SY_EEEEENS4_13SM90_TMA_LOADENS4_14ComposedLayoutINS4_7SwizzleILi3ELi4ELi3EEENS4_18smem_ptr_flag_bitsILi8EEENSS_INS5_IJSG_NSA_ILi8EEEEEENS5_IJSB_SG_EEEEEEENS4_9Copy_AtomIJNS4_39AutoVectorizingCopyWithAssumedAlignmentILi128EEESI_EEENS4_8identityES11_S1B_vS1G_EENS_8epilogue10collective6detail29Sm90TmaWarpSpecializedAdapterINS1J_15DefaultEpilogueISI_NS5_IJlSB_lEEES1N_NS1I_6thread17LinearCombinationISI_Li1EffLNS1O_9ScaleType4KindE0ELNS_15FloatRoundStyleE2ESI_EENS1_15EpilogueDefaultEEEEEvvEEEEvNT_6ParamsE,@"STO_CUDA_ENTRY STV_DEFAULT"
_ZN7cutlass13device_kernelINS_4gemm6kernel13GemmUniversalIN4cute5tupleIJiiiiEEENS1_10collective13CollectiveMmaINS1_39MainloopSm90TmaGmmaRmemAWarpSpecializedILi4ENS5_IJNS4_1CILi1EEESB_SB_EEENS1_35KernelTmaWarpSpecializedCooperativeEEENS5_IJNSA_ILi256EEENSA_ILi128EEESG_EEENS_12float_e5m2_tENS5_IJSB_llEEESI_SJ_NS4_8TiledMMAINS4_8MMA_AtomIJNS4_4SM904GMMA31MMA_64x128x32_F32E5M2E5M2_RS_TNILNSN_7ScaleInE1ELSP_1EEEEEENS4_6LayoutINS5_IJNSA_ILi2EEESB_SB_EEENS5_IJSB_NSA_ILi0EEESV_EEEEENS5_IJNS4_10UnderscoreESY_SY_EEEEENS4_13SM90_TMA_LOADENS4_14ComposedLayoutINS4_7SwizzleILi3ELi4ELi3EEENS4_18smem_ptr_flag_bitsILi8EEENSS_INS5_IJSG_NSA_ILi8EEEEEENS5_IJSB_SG_EEEEEEENS4_9Copy_AtomIJNS4_39AutoVectorizingCopyWithAssumedAlignmentILi128EEESI_EEENS4_8identityES11_S1B_vS1G_EENS_8epilogue10collective6detail29Sm90TmaWarpSpecializedAdapterINS1J_15DefaultEpilogueISI_NS5_IJlSB_lEEES1N_NS1I_6thread17LinearCombinationISI_Li1EffLNS1O_9ScaleType4KindE0ELNS_15FloatRoundStyleE2ESI_EENS1_15EpilogueDefaultEEEEEvvEEEEvNT_6ParamsE:
[----:B------:R-:W0:Y:S01]  /*0000*/  LDC R1, c[0x0][0x28] ;  /* 0x00000a00ff017b82 */ /* 0x000e220000000800 */
[----:B------:R-:W1:Y:S01]  /*0010*/  S2R R18, SR_TID.X ;  /* 0x0000000000127919 */ /* 0x000e620000002100 */
[----:B------:R-:W-:Y:S01]  /*0020*/  ELECT P0, URZ, PT ;  /* 0x00000000003f782f */ /* 0x000fe20003800000 */
[----:B------:R-:W-:Y:S01]  /*0030*/  BSSY B0, `(.L_x_0) ;  /* 0x0000015000007945 */ /* 0x000fe20003800000 */
[--C-:B-1----:R-:W-:Y:S02]  /*0040*/  SHF.R.U32.HI R0, RZ, 0x5, R18.reuse ;  /* 0x00000005ff007819 */ /* 0x102fe40000011612 */
[----:B------:R-:W-:-:S03]  /*0050*/  SHF.R.U32.HI R2, RZ, 0x7, R18 ;  /* 0x00000007ff027819 */ /* 0x000fc60000011612 */
[----:B------:R-:W1:Y:S04]  /*0060*/  SHFL.IDX PT, R3, R0, RZ, 0x1f ;  /* 0x00001fff00037589 */ /* 0x000e6800000e0000 */
[----:B------:R-:W2:Y:S01]  /*0070*/  SHFL.IDX PT, R2, R2, RZ, 0x1f ;  /* 0x00001fff02027589 */ /* 0x000ea200000e0000 */
[----:B-1----:R-:W-:Y:S02]  /*0080*/  R2UR UR4, R3 ;  /* 0x00000000030472ca */ /* 0x002fe400000e0000 */
[----:B--2---:R-:W-:-:S11]  /*0090*/  R2UR UR6, R2 ;  /* 0x00000000020672ca */ /* 0x004fd600000e0000 */
[----:B------:R-:W-:Y:S02]  /*00a0*/  USHF.R.S32.HI UR5, URZ, 0x1f, UR4 ;  /* 0x0000001f3f057899 */ /* 0x000fe40008011404 */
[----:B------:R-:W-:Y:S02]  /*00b0*/  ISETP.NE.OR P0, PT, RZ, UR4, !P0 ;  /* 0x00000004ff007c0c */ /* 0x000fe4000c705670 */
[----:B------:R-:W-:-:S04]  /*00c0*/  ULEA.HI UR5, UR5, UR4, URZ, 0x2 ;  /* 0x0000000405057291 */ /* 0x000fc8000f8f103f */
[----:B------:R-:W-:-:S04]  /*00d0*/  ULOP3.LUT UR5, UR5, 0xfffffffc, URZ, 0xc0, !UPT ;  /* 0xfffffffc05057892 */ /* 0x000fc8000f8ec03f */
[----:B------:R-:W-:-:S03]  /*00e0*/  UIADD3 UR8, UR4, -UR5, URZ ;  /* 0x8000000504087290 */ /* 0x000fc6000fffe03f */
[----:B0-----:R-:W-:Y:S09]  /*00f0*/  @P0 BRA `(.L_x_1) ;  /* 0x0000000000200947 */ /* 0x001ff20003800000 */
[----:B------:R-:W-:Y:S02]  /*0100*/  ULDC.64 UR4, c[0x0][0x198] ;  /* 0x0000660000047ab9 */ /* 0x000fe40000000a00 */
[----:B------:R-:W-:Y:S02]  /*0110*/  UIADD3 UR10, UP0, UR4, 0xf0, URZ ;  /* 0x000000f0040a7890 */ /* 0x000fe4000ff1e03f */
[----:B------:R-:W-:Y:S02]  /*0120*/  UIADD3 UR4, UP1, UR4, 0x1f0, URZ ;  /* 0x000001f004047890 */ /* 0x000fe4000ff3e03f */
[----:B------:R-:W-:Y:S02]  /*0130*/  UIADD3.X UR11, URZ, UR5, URZ, UP0, !UPT ;  /* 0x000000053f0b7290 */ /* 0x000fe400087fe43f */
[----:B------:R-:W-:-:S07]  /*0140*/  UIADD3.X UR5, URZ, UR5, URZ, UP1, !UPT ;  /* 0x000000053f057290 */ /* 0x000fce0008ffe43f */
[----:B------:R0:W-:Y:S02]  /*0150*/  UTMACCTL.PF [UR10] ;  /* 0x000000000a0079b9 */ /* 0x0001e40008040000 */
[----:B------:R0:W-:Y:S02]  /*0160*/  UTMACCTL.PF [UR4] ;  /* 0x00000000040079b9 */ /* 0x0001e40008040000 */
[----:B0-----:R-:W-:Y:S01]  /*0170*/  NOP ;  /* 0x0000000000007918 */ /* 0x001fe20000000000 */
.L_x_1:
[----:B------:R-:W-:Y:S05]  /*0180*/  BSYNC B0 ;  /* 0x0000000000007941 */ /* 0x000fea0003800000 */
.L_x_0:
[----:B------:R-:W0:Y:S01]  /*0190*/  SHFL.IDX PT, R2, R0, RZ, 0x1f ;  /* 0x00001fff00027589 */ /* 0x000e2200000e0000 */
[----:B------:R-:W-:Y:S01]  /*01a0*/  UISETP.NE.AND UP0, UPT, UR8, 0x3, UPT ;  /* 0x000000030800788c */ /* 0x000fe2000bf05270 */
[----:B------:R-:W-:Y:S01]  /*01b0*/  ISETP.NE.AND P1, PT, RZ, UR6, PT ;  /* 0x00000006ff007c0c */ /* 0x000fe2000bf25270 */
[----:B------:R-:W-:Y:S02]  /*01c0*/  UIADD3 UR10, UR6, -0x1, URZ ;  /* 0xffffffff060a7890 */ /* 0x000fe4000fffe03f */
[----:B------:R-:W-:Y:S02]  /*01d0*/  UISETP.EQ.OR UP0, UPT, UR8, URZ, !UP0 ;  /* 0x0000003f0800728c */ /* 0x000fe4000c702670 */
[----:B------:R-:W-:Y:S02]  /*01e0*/  UISETP.GE.U32.AND UP1, UPT, UR10, 0x2, UPT ;  /* 0x000000020a00788c */ /* 0x000fe4000bf26070 */
[----:B------:R-:W-:-:S04]  /*01f0*/  UISETP.EQ.AND UP0, UPT, UR6, URZ, UP0 ;  /* 0x0000003f0600728c */ /* 0x000fc80008702270 */
[----:B------:R-:W-:-:S04]  /*0200*/  USEL UR40, URZ, 0x1, !UP0 ;  /* 0x000000013f287887 */ /* 0x000fc8000c000000 */
[----:B------:R-:W-:Y:S01]  /*0210*/  USEL UR40, UR40, 0x2, UP1 ;  /* 0x0000000228287887 */ /* 0x000fe20008800000 */
[----:B0-----:R-:W-:-:S13]  /*0220*/  ISETP.NE.AND P0, PT, R2, RZ, PT ;  /* 0x000000ff0200720c */ /* 0x001fda0003f05270 */
[----:B------:R-:W-:Y:S05]  /*0230*/  @P0 BRA `(.L_x_2) ;  /* 0x0000000000580947 */ /* 0x000fea0003800000 */
[----:B------:R-:W0:Y:S01]  /*0240*/  S2UR UR9, SR_CgaCtaId ;  /* 0x00000000000979c3 */ /* 0x000e220000008800 */
[----:B------:R-:W-:Y:S01]  /*0250*/  UMOV UR4, 0x400 ;  /* 0x0000040000047882 */ /* 0x000fe20000000000 */
[----:B------:R-:W-:Y:S01]  /*0260*/  UMOV UR5, 0x1 ;  /* 0x0000000100057882 */ /* 0x000fe20000000000 */
[----:B------:R-:W-:Y:S01]  /*0270*/  UMOV UR6, 0x100 ;  /* 0x0000010000067882 */ /* 0x000fe20000000000 */
[----:B------:R-:W-:Y:S01]  /*0280*/  ELECT P0, URZ, PT ;  /* 0x00000000003f782f */ /* 0x000fe20003800000 */
[----:B------:R-:W-:-:S04]  /*0290*/  UIADD3 UR6, -UR6, 0x100000, URZ ;  /* 0x0010000006067890 */ /* 0x000fc8000fffe13f */
[----:B------:R-:W-:Y:S02]  /*02a0*/  USHF.L.U32 UR7, UR6, 0xb, URZ ;  /* 0x0000000b06077899 */ /* 0x000fe4000800063f */
[----:B------:R-:W-:Y:S02]  /*02b0*/  USHF.L.U32 UR6, UR6, 0x1, URZ ;  /* 0x0000000106067899 */ /* 0x000fe4000800063f */
[----:B0-----:R-:W-:Y:S02]  /*02c0*/  ULEA UR9, UR9, UR4, 0x18 ;  /* 0x0000000409097291 */ /* 0x001fe4000f8ec03f */
[----:B------:R-:W-:-:S04]  /*02d0*/  UIADD3 UR4, -UR5, 0x100000, URZ ;  /* 0x0010000005047890 */ /* 0x000fc8000fffe13f */
[----:B------:R-:W-:Y:S02]  /*02e0*/  USHF.L.U32 UR5, UR4, 0xb, URZ ;  /* 0x0000000b04057899 */ /* 0x000fe4000800063f */
[----:B------:R-:W-:Y:S01]  /*02f0*/  USHF.L.U32 UR4, UR4, 0x1, URZ ;  /* 0x0000000104047899 */ /* 0x000fe2000800063f */
[----:B------:R-:W0:Y:S11]  /*0300*/  FENCE.VIEW.ASYNC.S ;  /* 0x00000000000073c6 */ /* 0x000e360000000000 */
[----:B0-----:R0:W1:Y:S01]  /*0310*/  SYNCS.EXCH.64 URZ, [UR9], UR4 ;  /* 0x00000004093f75b2 */ /* 0x0010620008000100 */
[----:B------:R0:W2:Y:S01]  /*0320*/  SYNCS.EXCH.64 URZ, [UR9+0x20], UR6 ;  /* 0x00002006093f75b2 */ /* 0x0000a20008000100 */
[----:B------:R0:W3:Y:S01]  /*0330*/  SYNCS.EXCH.64 URZ, [UR9+0x8], UR4 ;  /* 0x00000804093f75b2 */ /* 0x0000e20008000100 */
[----:B------:R0:W4:Y:S01]  /*0340*/  SYNCS.EXCH.64 URZ, [UR9+0x28], UR6 ;  /* 0x00002806093f75b2 */ /* 0x0001220008000100 */
[----:B------:R0:W0:Y:S01]  /*0350*/  SYNCS.EXCH.64 URZ, [UR9+0x10], UR4 ;  /* 0x00001004093f75b2 */ /* 0x0000220008000100 */
[----:B------:R0:W0:Y:S01]  /*0360*/  SYNCS.EXCH.64 URZ, [UR9+0x30], UR6 ;  /* 0x00003006093f75b2 */ /* 0x0000220008000100 */
[----:B------:R0:W0:Y:S01]  /*0370*/  SYNCS.EXCH.64 URZ, [UR9+0x18], UR4 ;  /* 0x00001804093f75b2 */ /* 0x0000220008000100 */
[----:B------:R0:W0:Y:S01]  /*0380*/  SYNCS.EXCH.64 URZ, [UR9+0x38], UR6 ;  /* 0x00003806093f75b2 */ /* 0x0000220008000100 */
[----:B------:R-:W-:Y:S01]  /*0390*/  NOP ;  /* 0x0000000000007918 */ /* 0x000fe20000000000 */
.L_x_2:
[----:B------:R-:W5:Y:S01]  /*03a0*/  SHFL.IDX PT, R0, R0, RZ, 0x1f ;  /* 0x00001fff00007589 */ /* 0x000f6200000e0000 */
[----:B------:R-:W1:Y:S01]  /*03b0*/  LDC R2, c[0x0][0x65c] ;  /* 0x00019700ff027b82 */ /* 0x000e620000000800 */
[----:B------:R-:W-:Y:S01]  /*03c0*/  ELECT P0, URZ, PT ;  /* 0x00000000003f782f */ /* 0x000fe20003800000 */
[----:B------:R-:W-:Y:S01]  /*03d0*/  NOP ;  /* 0x0000000000007918 */ /* 0x000fe20000000000 */
[----:B------:R-:W2:Y:S01]  /*03e0*/  S2R R4, SR_CTAID.X ;  /* 0x0000000000047919 */ /* 0x000ea20000002500 */
[----:B0-----:R-:W-:Y:S01]  /*03f0*/  UMOV UR4, 0x20 ;  /* 0x0000002000047882 */ /* 0x001fe20000000000 */
[----:B------:R-:W-:Y:S01]  /*0400*/  IMAD.MOV.U32 R5, RZ, RZ, RZ ;  /* 0x000000ffff057224 */ /* 0x000fe200078e00ff */
[----:B------:R-:W-:Y:S01]  /*0410*/  NOP ;  /* 0x0000000000007918 */ /* 0x000fe20000000000 */
[----:B-----5:R-:W-:Y:S02]  /*0420*/  ISETP.NE.OR P0, PT, R0, RZ, !P0 ;  /* 0x000000ff0000720c */ /* 0x020fe40004705670 */
[----:B-1----:R-:W-:Y:S01]  /*0430*/  ISETP.NE.AND P2, PT, R2, 0x1, PT ;  /* 0x000000010200780c */ /* 0x002fe20003f45270 */
[----:B------:R-:W0:Y:S03]  /*0440*/  S2R R0, SR_CTAID.Y ;  /* 0x0000000000007919 */ /* 0x000e260000002600 */
[----:B------:R-:W-:-:S07]  /*0450*/  P2R R3, PR, RZ, 0x4 ;  /* 0x00000004ff037803 */ /* 0x000fce0000000000 */
[----:B------:R-:W-:Y:S01]  /*0460*/  VOTEU.ALL UP0, P0 ;  /* 0x00000000003f7886 */ /* 0x000fe20000000000 */
[----:B------:R-:W-:Y:S01]  /*0470*/  VOTEU.ALL UP1, P0 ;  /* 0x00000000003f7886 */ /* 0x000fe20000020000 */
[----:B------:R-:W2:Y:S01]  /*0480*/  @P2 LDC R17, c[0x0][0x10] ;  /* 0x00000400ff112b82 */ /* 0x000ea20000000800 */
[----:B------:R-:W-:Y:S02]  /*0490*/  @P2 IMAD.MOV.U32 R7, RZ, RZ, RZ ;  /* 0x000000ffff072224 */ /* 0x000fe400078e00ff */
[----:B------:R-:W-:Y:S01]  /*04a0*/  @!UP0 UMOV UR6, 0x400 ;  /* 0x0000040000068882 */ /* 0x000fe20000000000 */
[----:B------:R-:W-:-:S04]  /*04b0*/  @!UP0 UIADD3 UR4, -UR4, 0x100000, URZ ;  /* 0x0010000004048890 */ /* 0x000fc8000fffe13f */
[----:B------:R-:W-:Y:S02]  /*04c0*/  @!UP0 USHF.L.U32 UR5, UR4, 0xb, URZ ;  /* 0x0000000b04058899 */ /* 0x000fe4000800063f */
[----:B------:R-:W-:Y:S01]  /*04d0*/  @!UP0 USHF.L.U32 UR4, UR4, 0x1, URZ ;  /* 0x0000000104048899 */ /* 0x000fe2000800063f */
[----:B------:R-:W-:Y:S01]  /*04e0*/  @P2 IMAD.MOV.U32 R9, RZ, RZ, RZ ;  /* 0x000000ffff092224 */ /* 0x000fe200078e00ff */
[----:B------:R-:W1:Y:S08]  /*04f0*/  @!UP0 S2UR UR7, SR_CgaCtaId ;  /* 0x00000000000789c3 */ /* 0x000e700000008800 */
[----:B------:R-:W5:Y:S01]  /*0500*/  @!P2 LDC R3, c[0x0][0xc] ;  /* 0x00000300ff03ab82 */ /* 0x000f620000000800 */
[----:B0-----:R-:W-:-:S04]  /*0510*/  @P2 IMAD.MOV.U32 R6, RZ, RZ, R0 ;  /* 0x000000ffff062224 */ /* 0x001fc800078e0000 */
[----:B--2---:R-:W-:-:S04]  /*0520*/  @P2 IMAD.WIDE.U32 R16, R4, R17, R6 ;  /* 0x0000001104102225 */ /* 0x004fc800078e0006 */
[----:B------:R-:W-:Y:S01]  /*0530*/  @P2 IMAD.IADD R17, R17, 0x1, R9 ;  /* 0x0000000111112824 */ /* 0x000fe200078e0209 */
[----:B-1----:R-:W-:Y:S01]  /*0540*/  @!UP0 ULEA UR6, UR7, UR6, 0x18 ;  /* 0x0000000607068291 */ /* 0x002fe2000f8ec03f */
[----:B------:R-:W-:Y:S01]  /*0550*/  VOTEU.ALL UP0, P0 ;  /* 0x00000000003f7886 */ /* 0x000fe20000000000 */
[----:B-----5:R-:W-:Y:S01]  /*0560*/  @!P2 IMAD.WIDE.U32 R6, R3, R0, R4 ;  /* 0x000000000306a225 */ /* 0x020fe200078e0004 */
[----:B------:R-:W0:Y:S09]  /*0570*/  FENCE.VIEW.ASYNC.S ;  /* 0x00000000000073c6 */ /* 0x000e320000000000 */
[----:B0-----:R0:W3:Y:S01]  /*0580*/  @!UP0 SYNCS.EXCH.64 URZ, [UR6+0x50], UR4 ;  /* 0x00005004063f85b2 */ /* 0x0010e20008000100 */
[----:B------:R-:W-:-:S02]  /*0590*/  @!P2 IMAD.MOV.U32 R16, RZ, RZ, R6 ;  /* 0x000000ffff10a224 */ /* 0x000fc400078e0006 */
[----:B------:R-:W-:Y:S01]  /*05a0*/  @!P2 IMAD.MOV.U32 R17, RZ, RZ, R7 ;  /* 0x000000ffff11a224 */ /* 0x000fe200078e0007 */
[----:B------:R0:W3:Y:S01]  /*05b0*/  @!UP1 SYNCS.EXCH.64 URZ, [UR6+0x58], UR4 ;  /* 0x00005804063f95b2 */ /* 0x0000e20008000100 */
[----:B------:R-:W-:Y:S01]  /*05c0*/  NOP ;  /* 0x0000000000007918 */ /* 0x000fe20000000000 */
[----:B---34-:R-:W-:Y:S06]  /*05d0*/  BAR.SYNC.DEFER_BLOCKING 0x0 ;  /* 0x0000000000007b1d */ /* 0x018fec0000010000 */
[----:B------:R-:W-:Y:S05]  /*05e0*/  @!P1 BRA `(.L_x_3) ;  /* 0x000000f800649947 */ /* 0x000fea0003800000 */
[----:B------:R-:W-:-:S06]  /*05f0*/  UISETP.GT.U32.AND UP0, UPT, UR10, 0x1, UPT ;  /* 0x000000010a00788c */ /* 0x000fcc000bf04070 */
[----:B------:R-:W-:-:S13]  /*0600*/  PLOP3.LUT P0, PT, PT, PT, UP0, 0x80, 0x0 ;  /* 0x000000000000781c */ /* 0x000fda0003f0f008 */
[----:B0-----:R-:W-:Y:S05]  /*0610*/  @P0 EXIT ;  /* 0x000000000000094d */ /* 0x001fea0003800000 */
[----:B------:R-:W-:Y:S01]  /*0620*/  ULDC.64 UR4, c[0x0][0x650] ;  /* 0x0001940000047ab9 */ /* 0x000fe20000000a00 */
[----:B------:R-:W-:Y:S01]  /*0630*/  UMOV UR42, 0xffffffff ;  /* 0xffffffff002a7882 */ /* 0x000fe20000000000 */
[----:B------:R-:W-:Y:S01]  /*0640*/  ISETP.GE.U32.AND P0, PT, R16, UR4, PT ;  /* 0x0000000410007c0c */ /* 0x000fe2000bf06070 */
[----:B------:R-:W-:Y:S01]  /*0650*/  IMAD.MOV.U32 R23, RZ, RZ, -0x1 ;  /* 0xffffffffff177424 */ /* 0x000fe200078e00ff */
[----:B------:R-:W-:Y:S01]  /*0660*/  PRMT R3, RZ, 0x7610, R3 ;  /* 0x00007610ff037816 */ /* 0x000fe20000000003 */
[----:B------:R-:W-:Y:S01]  /*0670*/  IMAD.MOV.U32 R22, RZ, RZ, -0x1 ;  /* 0xffffffffff167424 */ /* 0x000fe200078e00ff */
[----:B------:R-:W-:-:S13]  /*0680*/  ISETP.GE.U32.AND.EX P0, PT, R17, UR5, PT, P0 ;  /* 0x0000000511007c0c */ /* 0x000fda000bf06100 */
[----:B------:R-:W-:Y:S05]  /*0690*/  @P0 BRA `(.L_x_4) ;  /* 0x00000004005c0947 */ /* 0x000fea0003800000 */
[----:B------:R-:W0:Y:S01]  /*06a0*/  LDC.64 R14, c[0x0][0x628] ;  /* 0x00018a00ff0e7b82 */ /* 0x000e220000000a00 */
[----:B------:R-:W-:Y:S02]  /*06b0*/  IMAD.MOV.U32 R6, RZ, RZ, R16 ;  /* 0x000000ffff067224 */ /* 0x000fe400078e0010 */
[----:B------:R-:W-:-:S05]  /*06c0*/  IMAD.MOV.U32 R7, RZ, RZ, R17 ;  /* 0x000000ffff077224 */ /* 0x000fca00078e0011 */
[----:B------:R-:W1:Y:S08]  /*06d0*/  LDC R12, c[0x0][0x630] ;  /* 0x00018c00ff0c7b82 */ /* 0x000e700000000800 */
[----:B------:R-:W2:Y:S01]  /*06e0*/  LDC.64 R20, c[0x0][0x620] ;  /* 0x00018800ff147b82 */ /* 0x000ea20000000a00 */
[----:B0-----:R-:W-:-:S04]  /*06f0*/  ISETP.NE.U32.AND P0, PT, R14, RZ, PT ;  /* 0x000000ff0e00720c */ /* 0x001fc80003f05070 */
[----:B------:R-:W-:-:S13]  /*0700*/  ISETP.NE.AND.EX P0, PT, R15, RZ, PT, P0 ;  /* 0x000000ff0f00720c */ /* 0x000fda0003f05300 */
[----:B-12---:R-:W-:Y:S05]  /*0710*/  @!P0 BRA `(.L_x_5) ;  /* 0x0000000000288947 */ /* 0x006fea0003800000 */
[----:B------:R-:W0:Y:S02]  /*0720*/  LDC R3, c[0x0][0x634] ;  /* 0x00018d00ff037b82 */ /* 0x000e240000000800 */
[----:B0-----:R-:W-:-:S05]  /*0730*/  IADD3 R3, P0, R16, R3, RZ ;  /* 0x0000000310037210 */ /* 0x001fca0007f1e0ff */
[----:B------:R-:W-:-:S04]  /*0740*/  IMAD.X R13, RZ, RZ, R17, P0 ;  /* 0x000000ffff0d7224 */ /* 0x000fc800000e0611 */
[----:B------:R-:W-:-:S04]  /*0750*/  IMAD.WIDE.U32 R6, R13, R14, RZ ;  /* 0x0000000e0d067225 */ /* 0x000fc800078e00ff */
[----:B------:R-:W-:-:S04]  /*0760*/  IMAD.WIDE.U32 R8, P0, R3, R15, R6 ;  /* 0x0000000f03087225 */ /* 0x000fc80007800006 */
[----:B------:R-:W-:-:S04]  /*0770*/  IMAD.WIDE.U32 R6, R3, R14, RZ ;  /* 0x0000000e03067225 */ /* 0x000fc800078e00ff */
[----:B------:R-:W-:Y:S01]  /*0780*/  IMAD.X R11, RZ, RZ, RZ, P0 ;  /* 0x000000ffff0b7224 */ /* 0x000fe200000e06ff */
[----:B------:R-:W-:Y:S01]  /*0790*/  IADD3 RZ, P0, R7, R8, RZ ;  /* 0x0000000807ff7210 */ /* 0x000fe20007f1e0ff */
[----:B------:R-:W-:-:S04]  /*07a0*/  IMAD.MOV.U32 R10, RZ, RZ, R9 ;  /* 0x000000ffff0a7224 */ /* 0x000fc800078e0009 */
[----:B------:R-:W-:-:S08]  /*07b0*/  IMAD.WIDE.U32.X R6, R13, R15, R10, P0 ;  /* 0x0000000f0d067225 */ /* 0x000fd000000e040a */
.L_x_5:
[-CC-:B------:R-:W-:Y:S01]  /*07c0*/  SHF.R.U64 R27, R6, R12.reuse, R7.reuse ;  /* 0x0000000c061b7219 */ /* 0x180fe20000001207 */
[----:B------:R-:W0:Y:S01]  /*07d0*/  LDC R10, c[0x0][0x618] ;  /* 0x00018600ff0a7b82 */ /* 0x000e220000000800 */
[----:B------:R-:W-:Y:S01]  /*07e0*/  SHF.R.U32.HI R5, RZ, R12, R7 ;  /* 0x0000000cff057219 */ /* 0x000fe20000011607 */
[----:B------:R-:W-:Y:S01]  /*07f0*/  ULDC UR4, c[0x0][0x150] ;  /* 0x0000540000047ab9 */ /* 0x000fe20000000800 */
[----:B------:R-:W-:Y:S02]  /*0800*/  IADD3 R9, P0, RZ, -R27, RZ ;  /* 0x8000001bff097210 */ /* 0x000fe40007f1e0ff */
[----:B------:R-:W-:-:S03]  /*0810*/  I2FP.F32.U32 R3, R4 ;  /* 0x0000000400037245 */ /* 0x000fc60000201000 */
[----:B------:R-:W1:Y:S01]  /*0820*/  LDC.64 R22, c[0x0][0x640] ;  /* 0x00019000ff167b82 */ /* 0x000e620000000a00 */
[----:B------:R-:W-:Y:S02]  /*0830*/  IMAD.X R11, RZ, RZ, ~R5, P0 ;  /* 0x000000ffff0b7224 */ /* 0x000fe400000e0e05 */
[----:B------:R-:W-:Y:S01]  /*0840*/  FMUL R3, R3, UR4 ;  /* 0x0000000403037c20 */ /* 0x000fe20008400000 */
[----:B------:R-:W-:Y:S01]  /*0850*/  IMAD.WIDE.U32 R6, R9, R20, R16 ;  /* 0x0000001409067225 */ /* 0x000fe200078e0010 */
[----:B------:R-:W-:-:S03]  /*0860*/  ULDC UR4, c[0x0][0x154] ;  /* 0x0000550000047ab9 */ /* 0x000fc60000000800 */
[----:B------:R-:W-:Y:S01]  /*0870*/  IMAD R8, R11, R20, RZ ;  /* 0x000000140b087224 */ /* 0x000fe200078e02ff */
[----:B------:R-:W2:Y:S01]  /*0880*/  LDC R5, c[0x0][0x144] ;  /* 0x00005100ff057b82 */ /* 0x000ea20000000800 */
[----:B------:R-:W3:Y:S02]  /*0890*/  F2I.U32.TRUNC.NTZ R3, R3 ;  /* 0x0000000300037305 */ /* 0x000ee4000020f000 */
[----:B------:R-:W-:-:S04]  /*08a0*/  IMAD R9, R9, R21, R8 ;  /* 0x0000001509097224 */ /* 0x000fc800078e0208 */
[----:B------:R-:W-:Y:S01]  /*08b0*/  IMAD.IADD R7, R7, 0x1, R9 ;  /* 0x0000000107077824 */ /* 0x000fe200078e0209 */
[----:B------:R-:W4:Y:S01]  /*08c0*/  LDC R12, c[0x0][0x608] ;  /* 0x00018200ff0c7b82 */ /* 0x000f220000000800 */
[----:B------:R-:W-:-:S03]  /*08d0*/  IMAD.MOV.U32 R9, RZ, RZ, -0x1 ;  /* 0xffffffffff097424 */ /* 0x000fc600078e00ff */
[----:B0-----:R-:W-:Y:S02]  /*08e0*/  SHF.R.U64 R14, R6, R10, R7 ;  /* 0x0000000a060e7219 */ /* 0x001fe40000001207 */
[----:B------:R-:W-:Y:S02]  /*08f0*/  I2FP.F32.U32 R6, R0 ;  /* 0x0000000000067245 */ /* 0x000fe40000201000 */
[----:B------:R-:W0:Y:S01]  /*0900*/  LDC R20, c[0x0][0x658] ;  /* 0x00019600ff147b82 */ /* 0x000e220000000800 */
[----:B-1----:R-:W-:Y:S01]  /*0910*/  ISETP.NE.U32.AND P0, PT, R22, RZ, PT ;  /* 0x000000ff1600720c */ /* 0x002fe20003f05070 */
[----:B---3--:R-:W-:Y:S01]  /*0920*/  IMAD.MOV R8, RZ, RZ, -R3 ;  /* 0x000000ffff087224 */ /* 0x008fe200078e0a03 */
[----:B------:R-:W-:Y:S01]  /*0930*/  SHF.R.U32.HI R7, RZ, R10, R7 ;  /* 0x0000000aff077219 */ /* 0x000fe20000011607 */
[----:B------:R-:W-:Y:S01]  /*0940*/  FMUL R6, R6, UR4 ;  /* 0x0000000406067c20 */ /* 0x000fe20008400000 */
[----:B------:R-:W-:-:S03]  /*0950*/  ISETP.NE.AND.EX P0, PT, R23, RZ, PT, P0 ;  /* 0x000000ff1700720c */ /* 0x000fc60003f05300 */
[----:B------:R-:W1:Y:S01]  /*0960*/  LDC R13, c[0x0][0x148] ;  /* 0x00005200ff0d7b82 */ /* 0x000e620000000800 */
[----:B--2---:R-:W-:-:S07]  /*0970*/  IMAD R3, R5, R8, R4 ;  /* 0x0000000805037224 */ /* 0x004fce00078e0204 */
[----:B------:R-:W2:Y:S01]  /*0980*/  LDC R19, c[0x0][0x600] ;  /* 0x00018000ff137b82 */ /* 0x000ea20000000800 */
[-CC-:B----4-:R-:W-:Y:S02]  /*0990*/  SHF.R.U64 R26, R14, R12.reuse, R7.reuse ;  /* 0x0000000c0e1a7219 */ /* 0x190fe40000001207 */
[----:B------:R-:W-:Y:S01]  /*09a0*/  SHF.R.U32.HI R5, RZ, R12, R7 ;  /* 0x0000000cff057219 */ /* 0x000fe20000011607 */
[----:B------:R-:W-:Y:S01]  /*09b0*/  IMAD.MOV.U32 R7, RZ, RZ, 0x1 ;  /* 0x00000001ff077424 */ /* 0x000fe200078e00ff */
[----:B------:R3:W4:Y:S03]  /*09c0*/  F2I.U32.TRUNC.NTZ R12, R6 ;  /* 0x00000006000c7305 */ /* 0x000726000020f000 */
[----:B------:R-:W1:Y:S01]  /*09d0*/  LDC R21, c[0x0][0x648] ;  /* 0x00019200ff157b82 */ /* 0x000e620000000800 */
[-C--:B0-----:R-:W-:Y:S02]  /*09e0*/  SHF.L.U32 R4, R9, R20.reuse, RZ ;  /* 0x0000001409047219 */ /* 0x081fe400000006ff */
[----:B------:R-:W-:-:S02]  /*09f0*/  SHF.R.U64 R28, R26, R20, R5 ;  /* 0x000000141a1c7219 */ /* 0x000fc40000001205 */
[----:B------:R-:W-:Y:S02]  /*0a00*/  LOP3.LUT R11, RZ, R4, RZ, 0x33, !PT ;  /* 0x00000004ff0b7212 */ /* 0x000fe400078e33ff */
[-C--:B------:R-:W-:Y:S01]  /*0a10*/  SHF.R.U32.HI R5, RZ, R20.reuse, R5 ;  /* 0x00000014ff057219 */ /* 0x080fe20000011605 */
[----:B------:R-:W0:Y:S01]  /*0a20*/  LDC R25, c[0x0][0x638] ;  /* 0x00018e00ff197b82 */ /* 0x000e220000000800 */
[----:B------:R-:W-:Y:S01]  /*0a30*/  SHF.L.U32 R10, R7, R20, RZ ;  /* 0x00000014070a7219 */ /* 0x000fe200000006ff */
[----:B------:R-:W-:-:S06]  /*0a40*/  IMAD.MOV.U32 R4, RZ, RZ, R28 ;  /* 0x000000ffff047224 */ /* 0x000fcc00078e001c */
[----:B------:R-:W0:Y:S01]  /*0a50*/  LDC R24, c[0x0][0x610] ;  /* 0x00018400ff187b82 */ /* 0x000e220000000800 */
[----:B---34-:R-:W-:Y:S05]  /*0a60*/  @!P0 BRA `(.L_x_6) ;  /* 0x0000000000288947 */ /* 0x018fea0003800000 */
[----:B------:R-:W3:Y:S02]  /*0a70*/  LDC R9, c[0x0][0x64c] ;  /* 0x00019300ff097b82 */ /* 0x000ee40000000800 */
[----:B---3--:R-:W-:-:S05]  /*0a80*/  IADD3 R9, P0, R28, R9, RZ ;  /* 0x000000091c097210 */ /* 0x008fca0007f1e0ff */
        /* <DEDUP_REMOVED lines=8> */
.L_x_6:
[----:B-1----:R-:W-:Y:S01]  /*0b10*/  SHF.R.U64 R4, R4, R21, R5 ;  /* 0x0000001504047219 */ /* 0x002fe20000001205 */
[----:B--2---:R-:W-:Y:S01]  /*0b20*/  VIADD R5, R19, 0xffffffff ;  /* 0xffffffff13057836 */ /* 0x004fe20000000000 */
[----:B------:R-:W-:Y:S01]  /*0b30*/  LOP3.LUT R11, R26, R11, RZ, 0xc0, !PT ;  /* 0x0000000b1a0b7212 */ /* 0x000fe200078ec0ff */
[----:B------:R-:W-:Y:S01]  /*0b40*/  IMAD.MOV R12, RZ, RZ, -R12 ;  /* 0x000000ffff0c7224 */ /* 0x000fe200078e0a0c */
[----:B------:R-:W-:Y:S01]  /*0b50*/  R2UR UR42, R27 ;  /* 0x000000001b2a72ca */ /* 0x000fe200000e0000 */
[----:B------:R-:W-:Y:S01]  /*0b60*/  IMAD.MOV R6, RZ, RZ, -R4 ;  /* 0x000000ffff067224 */ /* 0x000fe200078e0a04 */
[----:B------:R-:W-:Y:S01]  /*0b70*/  LOP3.LUT R5, R14, R5, RZ, 0xc0, !PT ;  /* 0x000000050e057212 */ /* 0x000fe200078ec0ff */
[----:B------:R-:W-:Y:S02]  /*0b80*/  @P2 IMAD R3, R13, R12, R0 ;  /* 0x0000000c0d032224 */ /* 0x000fe400078e0200 */
[----:B------:R-:W-:Y:S02]  /*0b90*/  IMAD R10, R10, R4, R11 ;  /* 0x000000040a0a7224 */ /* 0x000fe400078e020b */
[----:B0-----:R-:W-:-:S02]  /*0ba0*/  IMAD R0, R6, R25, R28 ;  /* 0x0000001906007224 */ /* 0x001fc400078e021c */
[----:B------:R-:W-:Y:S02]  /*0bb0*/  IMAD R3, R10, R24, R3 ;  /* 0x000000180a037224 */ /* 0x000fe400078e0203 */
[----:B------:R-:W-:Y:S02]  /*0bc0*/  IMAD R0, R0, R19, R5 ;  /* 0x0000001300007224 */ /* 0x000fe400078e0205 */
[----:B------:R-:W-:-:S03]  /*0bd0*/  IMAD.MOV.U32 R4, RZ, RZ, 0x1 ;  /* 0x00000001ff047424 */ /* 0x000fc600078e00ff */
[----:B------:R-:W-:Y:S02]  /*0be0*/  SEL R22, R0, R3, !P2 ;  /* 0x0000000300167207 */ /* 0x000fe40005000000 */
[----:B------:R-:W-:Y:S02]  /*0bf0*/  SEL R23, R3, R0, !P2 ;  /* 0x0000000003177207 */ /* 0x000fe40005000000 */
[----:B------:R-:W-:-:S07]  /*0c00*/  PRMT R3, R4, 0x7610, R3 ;  /* 0x0000761004037816 */ /* 0x000fce0000000003 */
.L_x_4:
[----:B------:R-:W-:-:S08]  /*0c10*/  NOP ;  /* 0x0000000000007918 */ /* 0x000fd00000000000 */
[----:B------:R-:W0:Y:S02]  /*0c20*/  USETMAXREG.TRY_ALLOC.CTAPOOL UP0, 0xe8 ;  /* 0x000000e8000079c8 */ /* 0x000e240008000600 */
[----:B0-----:R-:W-:-:S13]  /*0c30*/  PLOP3.LUT P0, PT, PT, PT, UP0, 0x80, 0x0 ;  /* 0x000000000000781c */ /* 0x001fda0003f0f008 */
[----:B------:R-:W-:Y:S05]  /*0c40*/  @!P0 BRA `(.L_x_4) ;  /* 0xfffffffc00f08947 */ /* 0x000fea000383ffff */
[----:B------:R-:W-:Y:S01]  /*0c50*/  ULDC.64 UR4, c[0x0][0x598] ;  /* 0x0001660000047ab9 */ /* 0x000fe20000000a00 */
[----:B------:R-:W-:Y:S01]  /*0c60*/  ULDC.64 UR36, c[0x0][0x208] ;  /* 0x0000820000247ab9 */ /* 0x000fe20000000a00 */
[----:B------:R-:W-:-:S04]  /*0c70*/  ISETP.NE.U32.AND P0, PT, RZ, UR4, PT ;  /* 0x00000004ff007c0c */ /* 0x000fc8000bf05070 */
[----:B------:R-:W-:-:S13]  /*0c80*/  ISETP.NE.AND.EX P0, PT, RZ, UR5, PT, P0 ;  /* 0x00000005ff007c0c */ /* 0x000fda000bf05300 */
[----:B------:R-:W-:Y:S05]  /*0c90*/  @!P0 BRA `(.L_x_7) ;  /* 0x00000000001c8947 */ /* 0x000fea0003800000 */
[----:B------:R-:W0:Y:S02]  /*0ca0*/  LDC.64 R4, c[0x0][0x598] ;  /* 0x00016600ff047b82 */ /* 0x000e240000000a00 */
[----:B0-----:R-:W2:Y:S02]  /*0cb0*/  LDG.E.64 R4, desc[UR36][R4.64] ;  /* 0x0000002404047981 */ /* 0x001ea4000c1e1b00 */
[----:B--2---:R-:W-:-:S04]  /*0cc0*/  ISETP.NE.U32.AND P0, PT, R4, RZ, PT ;  /* 0x000000ff0400720c */ /* 0x004fc80003f05070 */
[----:B------:R-:W-:-:S13]  /*0cd0*/  ISETP.NE.AND.EX P0, PT, R5, RZ, PT, P0 ;  /* 0x000000ff0500720c */ /* 0x000fda0003f05300 */
[----:B------:R-:W-:Y:S05]  /*0ce0*/  @!P0 BRA `(.L_x_7) ;  /* 0x0000000000088947 */ /* 0x000fea0003800000 */
[----:B------:R0:W5:Y:S01]  /*0cf0*/  LD.E R168, desc[UR36][R4.64] ;  /* 0x0000002404a87980 */ /* 0x000162000c101900 */
[----:B------:R-:W-:Y:S05]  /*0d00*/  BRA `(.L_x_8) ;  /* 0x0000000000247947 */ /* 0x000fea0003800000 */
.L_x_7:
[----:B------:R-:W-:Y:S02]  /*0d10*/  ULDC.64 UR4, c[0x0][0x588] ;  /* 0x0001620000047ab9 */ /* 0x000fe40000000a00 */
[----:B------:R-:W-:-:S04]  /*0d20*/  ISETP.NE.U32.AND P0, PT, RZ, UR4, PT ;  /* 0x00000004ff007c0c */ /* 0x000fc8000bf05070 */
[----:B------:R-:W-:-:S13]  /*0d30*/  ISETP.NE.AND.EX P0, PT, RZ, UR5, PT, P0 ;  /* 0x00000005ff007c0c */ /* 0x000fda000bf05300 */
[----:B------:R-:W-:Y:S05]  /*0d40*/  @!P0 BRA `(.L_x_9) ;  /* 0x00000000000c8947 */ /* 0x000fea0003800000 */
[----:B------:R-:W0:Y:S02]  /*0d50*/  LDC.64 R168, c[0x0][0x588] ;  /* 0x00016200ffa87b82 */ /* 0x000e240000000a00 */
[----:B0-----:R1:W5:Y:S01]  /*0d60*/  LDG.E R168, desc[UR36][R168.64] ;  /* 0x00000024a8a87981 */ /* 0x001362000c1e1900 */
[----:B------:R-:W-:Y:S05]  /*0d70*/  BRA `(.L_x_8) ;  /* 0x0000000000087947 */ /* 0x000fea0003800000 */
.L_x_9:
[----:B------:R-:W-:Y:S02]  /*0d80*/  ULDC UR4, c[0x0][0x580] ;  /* 0x0001600000047ab9 */ /* 0x000fe40000000800 */
[----:B------:R-:W-:-:S07]  /*0d90*/  IMAD.U32 R168, RZ, RZ, UR4 ;  /* 0x00000004ffa87e24 */ /* 0x000fce000f8e00ff */
.L_x_8:
[----:B------:R-:W-:Y:S02]  /*0da0*/  ULDC.64 UR4, c[0x0][0x5a0] ;  /* 0x0001680000047ab9 */ /* 0x000fe40000000a00 */
[----:B------:R-:W-:-:S04]  /*0db0*/  ISETP.NE.U32.AND P0, PT, RZ, UR4, PT ;  /* 0x00000004ff007c0c */ /* 0x000fc8000bf05070 */
[----:B------:R-:W-:-:S13]  /*0dc0*/  ISETP.NE.AND.EX P0, PT, RZ, UR5, PT, P0 ;  /* 0x00000005ff007c0c */ /* 0x000fda000bf05300 */
[----:B------:R-:W-:Y:S05]  /*0dd0*/  @!P0 BRA `(.L_x_10) ;  /* 0x00000000001c8947 */ /* 0x000fea0003800000 */
[----:B0-----:R-:W0:Y:S02]  /*0de0*/  LDC.64 R4, c[0x0][0x5a0] ;  /* 0x00016800ff047b82 */ /* 0x001e240000000a00 */
[----:B0-----:R-:W2:Y:S02]  /*0df0*/  LDG.E.64 R4, desc[UR36][R4.64] ;  /* 0x0000002404047981 */ /* 0x001ea4000c1e1b00 */
[----:B--2---:R-:W-:-:S04]  /*0e00*/  ISETP.NE.U32.AND P0, PT, R4, RZ, PT ;  /* 0x000000ff0400720c */ /* 0x004fc80003f05070 */
[----:B------:R-:W-:-:S13]  /*0e10*/  ISETP.NE.AND.EX P0, PT, R5, RZ, PT, P0 ;  /* 0x000000ff0500720c */ /* 0x000fda0003f05300 */
[----:B------:R-:W-:Y:S05]  /*0e20*/  @!P0 BRA `(.L_x_10) ;  /* 0x0000000000088947 */ /* 0x000fea0003800000 */
[----:B-1----:R0:W5:Y:S01]  /*0e30*/  LD.E R169, desc[UR36][R4.64] ;  /* 0x0000002404a97980 */ /* 0x002162000c101900 */
[----:B------:R-:W-:Y:S05]  /*0e40*/  BRA `(.L_x_11) ;  /* 0x0000000000247947 */ /* 0x000fea0003800000 */
.L_x_10:
[----:B------:R-:W-:Y:S02]  /*0e50*/  ULDC.64 UR4, c[0x0][0x590] ;  /* 0x0001640000047ab9 */ /* 0x000fe40000000a00 */
[----:B------:R-:W-:-:S04]  /*0e60*/  ISETP.NE.U32.AND P0, PT, RZ, UR4, PT ;  /* 0x00000004ff007c0c */ /* 0x000fc8000bf05070 */
[----:B------:R-:W-:-:S13]  /*0e70*/  ISETP.NE.AND.EX P0, PT, RZ, UR5, PT, P0 ;  /* 0x00000005ff007c0c */ /* 0x000fda000bf05300 */
[----:B------:R-:W-:Y:S05]  /*0e80*/  @!P0 BRA `(.L_x_12) ;  /* 0x00000000000c8947 */ /* 0x000fea0003800000 */
[----:B0-----:R-:W1:Y:S02]  /*0e90*/  LDC.64 R4, c[0x0][0x590] ;  /* 0x00016400ff047b82 */ /* 0x001e640000000a00 */
[----:B-1----:R1:W5:Y:S01]  /*0ea0*/  LDG.E R169, desc[UR36][R4.64] ;  /* 0x0000002404a97981 */ /* 0x002362000c1e1900 */
[----:B------:R-:W-:Y:S05]  /*0eb0*/  BRA `(.L_x_11) ;  /* 0x0000000000087947 */ /* 0x000fea0003800000 */
.L_x_12:
[----:B------:R-:W-:Y:S02]  /*0ec0*/  ULDC UR4, c[0x0][0x584] ;  /* 0x0001610000047ab9 */ /* 0x000fe40000000800 */
[----:B-1----:R-:W-:-:S07]  /*0ed0*/  IMAD.U32 R169, RZ, RZ, UR4 ;  /* 0x00000004ffa97e24 */ /* 0x002fce000f8e00ff */
.L_x_11:
[----:B------:R-:W-:-:S13]  /*0ee0*/  LOP3.LUT P0, RZ, R3, 0xff, RZ, 0xc0, !PT ;  /* 0x000000ff03ff7812 */ /* 0x000fda000780c0ff */
[----:B------:R-:W-:Y:S05]  /*0ef0*/  @!P0 EXIT ;  /* 0x000000000000894d */ /* 0x000fea0003800000 */
[----:B------:R-:W-:Y:S01]  /*0f00*/  ULDC UR4, c[0x0][0x28c] ;  /* 0x0000a30000047ab9 */ /* 0x000fe20000000800 */
[----:B------:R-:W-:Y:S01]  /*0f10*/  LOP3.LUT R170, R18, 0x1f, RZ, 0xc0, !PT ;  /* 0x0000001f12aa7812 */ /* 0x000fe200078ec0ff */
[----:B------:R-:W-:Y:S01]  /*0f20*/  UIADD3 UR4, UR4, 0x7f, URZ ;  /* 0x0000007f04047890 */ /* 0x000fe2000fffe03f */
[----:B------:R-:W-:Y:S02]  /*0f30*/  UMOV UR38, URZ ;  /* 0x0000003f00267c82 */ /* 0x000fe40008000000 */
[----:B------:R-:W-:Y:S01]  /*0f40*/  SHF.R.U32.HI R170, RZ, 0x4, R170 ;  /* 0x00000004ffaa7819 */ /* 0x000fe200000116aa */
[----:B------:R-:W-:Y:S01]  /*0f50*/  USHF.R.S32.HI UR5, URZ, 0x1f, UR4 ;  /* 0x0000001f3f057899 */ /* 0x000fe20008011404 */
[----:B------:R-:W-:-:S03]  /*0f60*/  UMOV UR39, URZ ;  /* 0x0000003f00277c82 */ /* 0x000fc60008000000 */
[----:B------:R-:W-:-:S04]  /*0f70*/  ULEA.HI UR5, UR5, UR4, URZ, 0x7 ;  /* 0x0000000405057291 */ /* 0x000fc8000f8f383f */
[----:B------:R-:W-:-:S12]  /*0f80*/  USHF.R.S32.HI UR41, URZ, 0x7, UR5 ;  /* 0x000000073f297899 */ /* 0x000fd80008011405 */
.L_x_307:
[----:B------:R-:W2:Y:S01]  /*0f90*/  S2R R3, SR_CgaCtaId ;  /* 0x0000000000037919 */ /* 0x000ea20000008800 */
[----:B------:R-:W-:Y:S02]  /*0fa0*/  MOV R0, 0x400 ;  /* 0x0000040000007802 */ /* 0x000fe40000000f00 */
[----:B------:R-:W-:-:S06]  /*0fb0*/  SHF.R.U32.HI R24, RZ, 0x5, R18 ;  /* 0x00000005ff187819 */ /* 0x000fcc0000011612 */
[----:B---3--:R-:W3:Y:S01]  /*0fc0*/  SHFL.IDX PT, R24, R24, RZ, 0x1f ;  /* 0x00001fff18187589 */ /* 0x008ee200000e0000 */
[----:B--2---:R-:W-:-:S05]  /*0fd0*/  LEA R0, R3, R0, 0x18 ;  /* 0x0000000003007211 */ /* 0x004fca00078ec0ff */
[----:B------:R-:W-:-:S05]  /*0fe0*/  VIADD R0, R0, 0x800 ;  /* 0x0000080000007836 */ /* 0x000fca0000000000 */
[----:B------:R-:W-:-:S13]  /*0ff0*/  LOP3.LUT P0, RZ, R0, 0x3ff, RZ, 0xc0, !PT ;  /* 0x000003ff00ff7812 */ /* 0x000fda000780c0ff */
[----:B-1-34-:R-:W-:Y:S05]  /*1000*/  @!P0 BRA `(.L_x_13) ;  /* 0x0000000000408947 */ /* 0x01afea0003800000 */
[----:B------:R-:W-:Y:S01]  /*1010*/  MOV R0, 0x0 ;  /* 0x0000000000007802 */ /* 0x000fe20000000f00 */
[----:B------:R-:W-:Y:S01]  /*1020*/  ULDC.64 UR4, c[0x4][0x78] ;  /* 0x01001e0000047ab9 */ /* 0x000fe20000000a00 */
[----:B------:R-:W-:Y:S01]  /*1030*/  ULDC.64 UR6, c[0x4][0x8] ;  /* 0x0100020000067ab9 */ /* 0x000fe20000000a00 */
[----:B01----:R-:W-:Y:S01]  /*1040*/  IMAD.U32 R4, RZ, RZ, UR4 ;  /* 0x00000004ff047e24 */ /* 0x003fe2000f8e00ff */
[----:B------:R0:W1:Y:S01]  /*1050*/  LDC.64 R14, c[0x4][R0] ;  /* 0x01000000000e7b82 */ /* 0x0000620000000a00 */
[----:B------:R-:W-:Y:S01]  /*1060*/  IMAD.U32 R5, RZ, RZ, UR5 ;  /* 0x00000005ff057e24 */ /* 0x000fe2000f8e00ff */
[----:B------:R-:W-:Y:S01]  /*1070*/  ULDC.64 UR4, c[0x4][0x80] ;  /* 0x0100200000047ab9 */ /* 0x000fe20000000a00 */
[----:B------:R-:W-:Y:S02]  /*1080*/  IMAD.U32 R10, RZ, RZ, UR6 ;  /* 0x00000006ff0a7e24 */ /* 0x000fe4000f8e00ff */
[----:B------:R-:W-:Y:S02]  /*1090*/  IMAD.U32 R6, RZ, RZ, UR4 ;  /* 0x00000004ff067e24 */ /* 0x000fe4000f8e00ff */
[----:B------:R-:W-:-:S02]  /*10a0*/  IMAD.U32 R7, RZ, RZ, UR5 ;  /* 0x00000005ff077e24 */ /* 0x000fc4000f8e00ff */
[----:B------:R-:W-:Y:S02]  /*10b0*/  IMAD.U32 R11, RZ, RZ, UR7 ;  /* 0x00000007ff0b7e24 */ /* 0x000fe4000f8e00ff */
[----:B------:R-:W-:Y:S02]  /*10c0*/  IMAD.MOV.U32 R8, RZ, RZ, 0x70 ;  /* 0x00000070ff087424 */ /* 0x000fe400078e00ff */
[----:B------:R-:W-:Y:S02]  /*10d0*/  IMAD.MOV.U32 R12, RZ, RZ, 0x1 ;  /* 0x00000001ff0c7424 */ /* 0x000fe400078e00ff */
[----:B0-----:R-:W-:-:S07]  /*10e0*/  IMAD.MOV.U32 R13, RZ, RZ, RZ ;  /* 0x000000ffff0d7224 */ /* 0x001fce00078e00ff */
[----:B------:R-:W-:-:S07]  /*10f0*/  LEPC R20, `(.L_x_13) ;  /* 0x000000001014794e */ /* 0x000fce0000000000 */
[----:B-1---5:R-:W-:Y:S05]  /*1100*/  CALL.ABS.NOINC R14 ;  /* 0x000000000e007343 */ /* 0x022fea0003c00000 */
.L_x_13:
[----:B------:R-:W2:Y:S01]  /*1110*/  S2R R3, SR_CgaCtaId ;  /* 0x0000000000037919 */ /* 0x000ea20000008800 */
[----:B------:R-:W-:-:S04]  /*1120*/  MOV R0, 0x400 ;  /* 0x0000040000007802 */ /* 0x000fc80000000f00 */
[----:B--2---:R-:W-:-:S05]  /*1130*/  LEA R0, R3, R0, 0x18 ;  /* 0x0000000003007211 */ /* 0x004fca00078ec0ff */
[----:B------:R-:W-:-:S05]  /*1140*/  VIADD R0, R0, 0x20800 ;  /* 0x0002080000007836 */ /* 0x000fca0000000000 */
[----:B------:R-:W-:-:S13]  /*1150*/  LOP3.LUT P0, RZ, R0, 0x3ff, RZ, 0xc0, !PT ;  /* 0x000003ff00ff7812 */ /* 0x000fda000780c0ff */
[----:B------:R-:W-:Y:S05]  /*1160*/  @!P0 BRA `(.L_x_14) ;  /* 0x00000000007c8947 */ /* 0x000fea0003800000 */
        /* <DEDUP_REMOVED lines=16> */
.L_x_15:
[----:B------:R0:W1:Y:S01]  /*1270*/  LDC.64 R14, c[0x4][R19] ;  /* 0x01000000130e7b82 */ /* 0x0000620000000a00 */
[----:B------:R-:W-:Y:S01]  /*1280*/  ULDC.64 UR4, c[0x4][0x78] ;  /* 0x01001e0000047ab9 */ /* 0x000fe20000000a00 */
[----:B------:R-:W-:Y:S01]  /*1290*/  ULDC.64 UR6, c[0x4][0x80] ;  /* 0x0100200000067ab9 */ /* 0x000fe20000000a00 */
[----:B------:R-:W-:Y:S02]  /*12a0*/  IMAD.U32 R4, RZ, RZ, UR4 ;  /* 0x00000004ff047e24 */ /* 0x000fe4000f8e00ff */
        /* <DEDUP_REMOVED lines=10> */
[----:B-1----:R-:W-:Y:S05]  /*1350*/  CALL.ABS.NOINC R14 ;  /* 0x000000000e007343 */ /* 0x002fea0003c00000 */
.L_x_14:
[----:B------:R-:W-:Y:S01]  /*1360*/  ULOP3.LUT UR4, UR40, 0x1, URZ, 0xfc, !UPT ;  /* 0x0000000128047892 */ /* 0x000fe2000f8efc3f */
[----:B------:R-:W-:-:S04]  /*1370*/  LOP3.LUT R13, R18, 0x80, RZ, 0xc0, !PT ;  /* 0x00000080120d7812 */ /* 0x000fc800078ec0ff */
[----:B------:R-:W-:Y:S01]  /*1380*/  SHF.R.U32.HI R13, RZ, 0x7, R13 ;  /* 0x00000007ff0d7819 */ /* 0x000fe2000001160d */
[----:B------:R-:W-:Y:S01]  /*1390*/  IMAD.U32 R0, RZ, RZ, UR4 ;  /* 0x00000004ff007e24 */ /* 0x000fe2000f8e00ff */
[----:B------:R-:W-:-:S04]  /*13a0*/  UMOV UR4, 0xffffffff ;  /* 0xffffffff00047882 */ /* 0x000fc80000000000 */
[----:B------:R-:W-:Y:S01]  /*13b0*/  ISETP.NE.AND P0, PT, R0, 0x3, PT ;  /* 0x000000030000780c */ /* 0x000fe20003f05270 */
[----:B------:R-:W-:-:S12]  /*13c0*/  BRA.DIV UR4, `(.L_x_16) ;  /* 0x00000106044c7947 */ /* 0x000fd8000b800000 */
.L_x_335:
[----:B------:R-:W-:Y:S05]  /*13d0*/  @!P0 BRA `(.L_x_17) ;  /* 0x0000000000048947 */ /* 0x000fea0003800000 */
[----:B------:R-:W-:Y:S01]  /*13e0*/  BPT.TRAP 0x1 ;  /* 0x000000040000795c */ /* 0x000fe20000300000 */
.L_x_17:
[----:B------:R-:W2:Y:S01]  /*13f0*/  S2UR UR5, SR_CgaCtaId ;  /* 0x00000000000579c3 */ /* 0x000ea20000008800 */
[----:B------:R-:W-:Y:S01]  /*1400*/  UMOV UR4, 0x400 ;  /* 0x0000040000047882 */ /* 0x000fe20000000000 */
[----:B------:R-:W-:Y:S02]  /*1410*/  IMAD.U32 R3, RZ, RZ, UR38 ;  /* 0x00000026ff037e24 */ /* 0x000fe4000f8e00ff */
[----:B01----:R-:W-:-:S03]  /*1420*/  IMAD.U32 R5, RZ, RZ, UR39 ;  /* 0x00000027ff057e24 */ /* 0x003fc6000f8e00ff */
[----:B------:R-:W-:Y:S01]  /*1430*/  SHF.L.U32 R3, R3, 0x1f, RZ ;  /* 0x0000001f03037819 */ /* 0x000fe200000006ff */
[----:B--2---:R-:W-:-:S06]  /*1440*/  ULEA UR4, UR5, UR4, 0x18 ;  /* 0x0000000405047291 */ /* 0x004fcc000f8ec03f */
[----:B------:R-:W-:-:S04]  /*1450*/  IMAD.U32 R0, RZ, RZ, UR4 ;  /* 0x00000004ff007e24 */ /* 0x000fc8000f8e00ff */
[----:B------:R-:W-:-:S04]  /*1460*/  IMAD R4, R5, 0x8, R0 ;  /* 0x0000000805047824 */ /* 0x000fc800078e0200 */
[----:B------:R0:W1:Y:S01]  /*1470*/  SYNCS.PHASECHK.TRANS64.TRYWAIT P1, [R4+URZ], R3 ;  /* 0x00000003040075a7 */ /* 0x000062000802017f */
[----:B------:R-:W-:Y:S05]  /*1480*/  @!P0 BRA `(.L_x_18) ;  /* 0x0000000000048947 */ /* 0x000fea0003800000 */
[----:B------:R-:W-:Y:S01]  /*1490*/  BPT.TRAP 0x1 ;  /* 0x000000040000795c */ /* 0x000fe20000300000 */
.L_x_18:
[----:B-1----:R-:W-:Y:S05]  /*14a0*/  @P1 BRA `(.L_x_19) ;  /* 0x0000000000081947 */ /* 0x002fea0003800000 */
[----:B------:R-:W1:Y:S02]  /*14b0*/  SYNCS.PHASECHK.TRANS64.TRYWAIT P1, [R4+URZ], R3 ;  /* 0x00000003040075a7 */ /* 0x000e64000802017f */
[----:B-1----:R-:W-:Y:S05]  /*14c0*/  @!P1 BRA `(.L_x_20) ;  /* 0x0000010400289947 */ /* 0x002fea0003800000 */
.L_x_19:
[----:B------:R-:W-:-:S04]  /*14d0*/  UIADD3 UR4, UR39, 0x1, URZ ;  /* 0x0000000127047890 */ /* 0x000fc8000fffe03f */
[----:B------:R-:W-:Y:S02]  /*14e0*/  UISETP.NE.AND UP0, UPT, UR4, 0x4, UPT ;  /* 0x000000040400788c */ /* 0x000fe4000bf05270 */
[----:B01----:R-:W-:Y:S02]  /*14f0*/  IMAD.U32 R3, RZ, RZ, UR4 ;  /* 0x00000004ff037e24 */ /* 0x003fe4000f8e00ff */
[----:B------:R-:W-:Y:S02]  /*1500*/  USEL UR4, URZ, 0x1, UP0 ;  /* 0x000000013f047887 */ /* 0x000fe40008000000 */
[----:B------:R-:W-:Y:S02]  /*1510*/  PLOP3.LUT P1, PT, PT, PT, UP0, 0x80, 0x0 ;  /* 0x000000000000781c */ /* 0x000fe40003f2f008 */
[----:B------:R-:W-:Y:S02]  /*1520*/  ULOP3.LUT UR4, UR38, UR4, URZ, 0x3c, !UPT ;  /* 0x0000000426047292 */ /* 0x000fe4000f8e3c3f */
[----:B------:R-:W-:-:S04]  /*1530*/  SEL R3, R3, RZ, P1 ;  /* 0x000000ff03037207 */ /* 0x000fc80000800000 */
[----:B------:R-:W-:Y:S01]  /*1540*/  IMAD.U32 R171, RZ, RZ, UR4 ;  /* 0x00000004ffab7e24 */ /* 0x000fe2000f8e00ff */
[----:B------:R-:W-:Y:S06]  /*1550*/  @!P0 BRA `(.L_x_21) ;  /* 0x0000000000048947 */ /* 0x000fec0003800000 */
[----:B------:R-:W-:Y:S01]  /*1560*/  BPT.TRAP 0x1 ;  /* 0x000000040000795c */ /* 0x000fe20000300000 */
.L_x_21:
[C---:B------:R-:W-:Y:S01]  /*1570*/  IMAD.SHL.U32 R7, R18.reuse, 0x200, RZ ;  /* 0x0000020012077824 */ /* 0x040fe200078e00ff */
[C---:B------:R-:W-:Y:S01]  /*1580*/  LOP3.LUT R4, R18.reuse, 0x2, RZ, 0xc0, !PT ;  /* 0x0000000212047812 */ /* 0x040fe200078ec0ff */
[----:B------:R-:W-:Y:S01]  /*1590*/  USHF.L.U32 UR4, UR39, 0xf, URZ ;  /* 0x0000000f27047899 */ /* 0x000fe2000800063f */
[----:B------:R-:W-:Y:S01]  /*15a0*/  LOP3.LUT R6, R18, 0xe0, RZ, 0xc0, !PT ;  /* 0x000000e012067812 */ /* 0x000fe200078ec0ff */
[----:B------:R-:W-:Y:S01]  /*15b0*/  IMAD.MOV.U32 R172, RZ, RZ, 0x90 ;  /* 0x00000090ffac7424 */ /* 0x000fe200078e00ff */
[----:B------:R-:W-:Y:S01]  /*15c0*/  LOP3.LUT R7, R7, 0x200, RZ, 0xc0, !PT ;  /* 0x0000020007077812 */ /* 0x000fe200078ec0ff */
[----:B------:R-:W-:Y:S01]  /*15d0*/  IMAD.SHL.U32 R4, R4, 0x200, RZ ;  /* 0x0000020004047824 */ /* 0x000fe200078e00ff */
[----:B------:R-:W-:Y:S01]  /*15e0*/  SHF.R.U32.HI R5, RZ, 0x2, R18 ;  /* 0x00000002ff057819 */ /* 0x000fe20000011612 */
[----:B------:R-:W-:Y:S01]  /*15f0*/  IMAD.MOV.U32 R173, RZ, RZ, 0x120 ;  /* 0x00000120ffad7424 */ /* 0x000fe200078e00ff */
[----:B------:R-:W-:Y:S01]  /*1600*/  LEA.HI R6, R6, R7, RZ, 0x1f ;  /* 0x0000000706067211 */ /* 0x000fe200078ff8ff */
[C---:B------:R-:W-:Y:S01]  /*1610*/  IMAD.SHL.U32 R7, R18.reuse, 0x40, RZ ;  /* 0x0000004012077824 */ /* 0x040fe200078e00ff */
[----:B------:R-:W-:Y:S01]  /*1620*/  LOP3.LUT R5, R5, 0x7, RZ, 0xc0, !PT ;  /* 0x0000000705057812 */ /* 0x000fe200078ec0ff */
[----:B------:R-:W-:Y:S01]  /*1630*/  IMAD R15, R3, 0x8, R0 ;  /* 0x00000008030f7824 */ /* 0x000fe200078e0200 */
[----:B------:R-:W-:Y:S01]  /*1640*/  R2P PR, R18, 0x60 ;  /* 0x0000006012007804 */ /* 0x000fe20000000000 */
[----:B------:R-:W-:Y:S01]  /*1650*/  BSSY B0, `(.L_x_22) ;  /* 0x00000d6000007945 */ /* 0x000fe20003800000 */
[----:B------:R-:W-:-:S02]  /*1660*/  LOP3.LUT R5, R4, 0xfffffe00, R5, 0xe2, !PT ;  /* 0xfffffe0004057812 */ /* 0x000fc400078ee205 */
[----:B------:R-:W-:Y:S02]  /*1670*/  LOP3.LUT R6, R6, 0x40, R7, 0x78, !PT ;  /* 0x0000004006067812 */ /* 0x000fe400078e7807 */
[----:B------:R-:W-:Y:S02]  /*1680*/  SHF.R.S32.HI R7, RZ, 0x1f, R24 ;  /* 0x0000001fff077819 */ /* 0x000fe40000011418 */
[----:B------:R-:W-:Y:S02]  /*1690*/  LOP3.LUT R5, R5, R6, RZ, 0xfc, !PT ;  /* 0x0000000605057212 */ /* 0x000fe400078efcff */
[----:B------:R-:W-:Y:S02]  /*16a0*/  LEA.HI R4, R7, R24, RZ, 0x2 ;  /* 0x0000001807047211 */ /* 0x000fe400078f10ff */
[----:B------:R-:W-:Y:S02]  /*16b0*/  LOP3.LUT R11, R5, UR4, RZ, 0xfc, !PT ;  /* 0x00000004050b7c12 */ /* 0x000fe4000f8efcff */
[----:B------:R-:W-:-:S02]  /*16c0*/  SEL R6, R172, 0x70, !P5 ;  /* 0x00000070ac067807 */ /* 0x000fc40006800000 */
[----:B------:R-:W-:Y:S01]  /*16d0*/  LOP3.LUT R9, R4, 0xfffffffc, RZ, 0xc0, !PT ;  /* 0xfffffffc04097812 */ /* 0x000fe200078ec0ff */
[----:B------:R-:W-:Y:S01]  /*16e0*/  IMAD.IADD R11, R0, 0x1, R11 ;  /* 0x00000001000b7824 */ /* 0x000fe200078e020b */
[----:B------:R-:W-:Y:S02]  /*16f0*/  SEL R4, R173, 0xe0, !P6 ;  /* 0x000000e0ad047807 */ /* 0x000fe40007000000 */
[----:B------:R-:W-:Y:S01]  /*1700*/  SHF.L.U32 R66, R171, 0x1f, RZ ;  /* 0x0000001fab427819 */ /* 0x000fe200000006ff */
[----:B------:R-:W-:Y:S01]  /*1710*/  IMAD.IADD R13, R11, 0x1, R6 ;  /* 0x000000010b0d7824 */ /* 0x000fe200078e0206 */
[----:B------:R-:W-:Y:S01]  /*1720*/  LEA.HI R7, R7, R24, RZ, 0x3 ;  /* 0x0000001807077211 */ /* 0x000fe200078f18ff */
[----:B------:R-:W-:Y:S01]  /*1730*/  IMAD.IADD R10, R11, 0x1, R4 ;  /* 0x000000010b0a7824 */ /* 0x000fe200078e0204 */
[----:B------:R0:W1:Y:S01]  /*1740*/  SYNCS.PHASECHK.TRANS64.TRYWAIT P3, [R15+URZ], R66 ;  /* 0x000000420f0075a7 */ /* 0x000062000806017f */
[----:B------:R-:W-:Y:S01]  /*1750*/  LDS.U8 R19, [R11+0x800] ;  /* 0x000800000b137984 */ /* 0x000fe20000000000 */
[----:B------:R-:W-:Y:S01]  /*1760*/  IMAD.IADD R12, R4, 0x1, R13 ;  /* 0x00000001040c7824 */ /* 0x000fe200078e020d */
[----:B------:R-:W-:Y:S01]  /*1770*/  SHF.R.S32.HI R7, RZ, 0x3, R7 ;  /* 0x00000003ff077819 */ /* 0x000fe20000011407 */
[----:B------:R-:W-:Y:S01]  /*1780*/  IMAD.IADD R14, R24, 0x1, -R9 ;  /* 0x00000001180e7824 */ /* 0x000fe200078e0a09 */
[----:B------:R-:W2:Y:S01]  /*1790*/  LDS.U8 R20, [R13+0x800] ;  /* 0x000800000d147984 */ /* 0x000ea20000000000 */
[----:B------:R-:W-:-:S02]  /*17a0*/  IMAD.MOV.U32 R9, RZ, RZ, -0x650a62f0 ;  /* 0x9af59d10ff097424 */ /* 0x000fc400078e00ff */
[C---:B------:R-:W-:Y:S01]  /*17b0*/  IMAD R8, R14.reuse, 0xc, RZ ;  /* 0x0000000c0e087824 */ /* 0x040fe200078e02ff */
[----:B------:R-:W-:Y:S01]  /*17c0*/  LDS.U8 R21, [R11+0x808] ;  /* 0x000808000b157984 */ /* 0x000fe20000000000 */
[----:B0-----:R-:W-:Y:S02]  /*17d0*/  IMAD.MOV.U32 R15, RZ, RZ, 0x8d10d10 ;  /* 0x08d10d10ff0f7424 */ /* 0x001fe400078e00ff */
[----:B------:R-:W-:Y:S01]  /*17e0*/  VIADD R14, R14, 0x4 ;  /* 0x000000040e0e7836 */ /* 0x000fe20000000000 */
[----:B------:R-:W-:Y:S01]  /*17f0*/  LDS.U8 R25, [R11+0x1000] ;  /* 0x001000000b197984 */ /* 0x000fe20000000000 */
[-C--:B------:R-:W-:Y:S02]  /*1800*/  SHF.R.U64 R9, R9, R8.reuse, 0xdd3f ;  /* 0x0000dd3f09097419 */ /* 0x080fe40000001208 */
[----:B------:R-:W-:Y:S01]  /*1810*/  SHF.R.U64 R15, R15, R8, 0xb08b ;  /* 0x0000b08b0f0f7419 */ /* 0x000fe20000001208 */
[----:B------:R-:W0:Y:S01]  /*1820*/  LDS.U8 R30, [R13+0x808] ;  /* 0x000808000d1e7984 */ /* 0x000e220000000000 */
[----:B------:R-:W-:Y:S01]  /*1830*/  IMAD R8, R7, 0x3, RZ ;  /* 0x0000000307087824 */ /* 0x000fe200078e02ff */
[----:B------:R-:W-:-:S02]  /*1840*/  LOP3.LUT R9, R9, 0xfff, RZ, 0xc0, !PT ;  /* 0x00000fff09097812 */ /* 0x000fc400078ec0ff */
[----:B------:R-:W3:Y:S01]  /*1850*/  LDS.U8 R36, [R13+0x1000] ;  /* 0x001000000d247984 */ /* 0x000ee20000000000 */
[----:B------:R-:W-:Y:S02]  /*1860*/  LOP3.LUT R15, R15, 0xfff, RZ, 0xc0, !PT ;  /* 0x00000fff0f0f7812 */ /* 0x000fe400078ec0ff */
[-C--:B------:R-:W-:Y:S01]  /*1870*/  SHF.R.U32.HI R9, RZ, R8.reuse, R9 ;  /* 0x00000008ff097219 */ /* 0x080fe20000011609 */
[----:B------:R-:W-:Y:S01]  /*1880*/  LDS.U8 R29, [R11+0x1008] ;  /* 0x001008000b1d7984 */ /* 0x000fe20000000000 */
[----:B------:R-:W-:-:S03]  /*1890*/  SHF.R.U32.HI R8, RZ, R8, R15 ;  /* 0x00000008ff087219 */ /* 0x000fc6000001160f */
[----:B------:R-:W-:Y:S04]  /*18a0*/  LDS.U8 R31, [R11+0x4800] ;  /* 0x004800000b1f7984 */ /* 0x000fe80000000000 */
[----:B------:R-:W-:Y:S04]  /*18b0*/  LDS.U8 R33, [R11+0x4808] ;  /* 0x004808000b217984 */ /* 0x000fe80000000000 */
[----:B------:R-:W-:Y:S04]  /*18c0*/  LDS.U8 R35, [R11+0x5000] ;  /* 0x005000000b237984 */ /* 0x000fe80000000000 */
[----:B------:R-:W-:Y:S04]  /*18d0*/  LDS.U8 R37, [R11+0x5008] ;  /* 0x005008000b257984 */ /* 0x000fe80000000000 */
[----:B------:R-:W4:Y:S01]  /*18e0*/  LDS.U8 R40, [R13+0x1008] ;  /* 0x001008000d287984 */ /* 0x000f220000000000 */
[----:B--2---:R-:W-:Y:S01]  /*18f0*/  PRMT R19, R20, 0x7604, R19 ;  /* 0x0000760414137816 */ /* 0x004fe20000000013 */
[----:B------:R-:W-:-:S02]  /*1900*/  IMAD.MOV.U32 R20, RZ, RZ, RZ ;  /* 0x000000ffff147224 */ /* 0x000fc400078e00ff */
[----:B------:R-:W2:Y:S04]  /*1910*/  LDS.U8 R46, [R13+0x4800] ;  /* 0x004800000d2e7984 */ /* 0x000ea80000000000 */
[----:B------:R-:W1:Y:S04]  /*1920*/  LDS.U8 R50, [R13+0x4808] ;  /* 0x004808000d327984 */ /* 0x000e680000000000 */
[----:B------:R-:W1:Y:S01]  /*1930*/  LDS.U8 R56, [R13+0x5000] ;  /* 0x005000000d387984 */ /* 0x000e620000000000 */
[----:B0-----:R-:W-:-:S03]  /*1940*/  PRMT R21, R30, 0x7604, R21 ;  /* 0x000076041e157816 */ /* 0x001fc60000000015 */
[----:B------:R-:W0:Y:S01]  /*1950*/  LDS.U8 R60, [R13+0x5008] ;  /* 0x005008000d3c7984 */ /* 0x000e220000000000 */
[----:B---3--:R-:W-:-:S03]  /*1960*/  PRMT R25, R36, 0x7604, R25 ;  /* 0x0000760424197816 */ /* 0x008fc60000000019 */
[----:B------:R-:W3:Y:S04]  /*1970*/  LDS.U8 R26, [R10+0x800] ;  /* 0x000800000a1a7984 */ /* 0x000ee80000000000 */
[----:B------:R-:W3:Y:S04]  /*1980*/  LDS.U8 R32, [R10+0x808] ;  /* 0x000808000a207984 */ /* 0x000ee80000000000 */
[----:B------:R-:W3:Y:S04]  /*1990*/  LDS.U8 R38, [R10+0x1000] ;  /* 0x001000000a267984 */ /* 0x000ee80000000000 */
[----:B------:R-:W3:Y:S04]  /*19a0*/  LDS.U8 R42, [R10+0x1008] ;  /* 0x001008000a2a7984 */ /* 0x000ee80000000000 */
[----:B------:R-:W3:Y:S04]  /*19b0*/  LDS.U8 R48, [R10+0x4800] ;  /* 0x004800000a307984 */ /* 0x000ee80000000000 */
[----:B------:R-:W3:Y:S01]  /*19c0*/  LDS.U8 R52, [R10+0x4808] ;  /* 0x004808000a347984 */ /* 0x000ee20000000000 */
[----:B----4-:R-:W-:-:S03]  /*19d0*/  PRMT R29, R40, 0x7604, R29 ;  /* 0x00007604281d7816 */ /* 0x010fc6000000001d */
[----:B------:R-:W4:Y:S01]  /*19e0*/  LDS.U8 R58, [R10+0x5000] ;  /* 0x005000000a3a7984 */ /* 0x000f220000000000 */
[----:B--2---:R-:W-:-:S03]  /*19f0*/  PRMT R31, R46, 0x7604, R31 ;  /* 0x000076042e1f7816 */ /* 0x004fc6000000001f */
[----:B------:R-:W2:Y:S01]  /*1a00*/  LDS.U8 R62, [R10+0x5008] ;  /* 0x005008000a3e7984 */ /* 0x000ea20000000000 */
[----:B-1----:R-:W-:-:S03]  /*1a10*/  PRMT R33, R50, 0x7604, R33 ;  /* 0x0000760432217816 */ /* 0x002fc60000000021 */
[----:B------:R-:W1:Y:S01]  /*1a20*/  LDS.U8 R28, [R12+0x800] ;  /* 0x000800000c1c7984 */ /* 0x000e620000000000 */
[----:B------:R-:W-:-:S03]  /*1a30*/  PRMT R35, R56, 0x7604, R35 ;  /* 0x0000760438237816 */ /* 0x000fc60000000023 */
[----:B------:R-:W1:Y:S01]  /*1a40*/  LDS.U8 R34, [R12+0x808] ;  /* 0x000808000c227984 */ /* 0x000e620000000000 */
[----:B0-----:R-:W-:-:S03]  /*1a50*/  PRMT R37, R60, 0x7604, R37 ;  /* 0x000076043c257816 */ /* 0x001fc60000000025 */
[----:B------:R-:W0:Y:S01]  /*1a60*/  LDS.U8 R27, [R12+0x1000] ;  /* 0x001000000c1b7984 */ /* 0x000e220000000000 */
[----:B---3--:R-:W-:-:S03]  /*1a70*/  PRMT R19, R26, 0x7054, R19 ;  /* 0x000070541a137816 */ /* 0x008fc60000000013 */
[----:B------:R-:W3:Y:S01]  /*1a80*/  LDS.U8 R44, [R12+0x1008] ;  /* 0x001008000c2c7984 */ /* 0x000ee20000000000 */
[----:B------:R-:W-:-:S03]  /*1a90*/  PRMT R21, R32, 0x7054, R21 ;  /* 0x0000705420157816 */ /* 0x000fc60000000015 */
[----:B------:R-:W3:Y:S01]  /*1aa0*/  LDS.U8 R152, [R12+0x4800] ;  /* 0x004800000c987984 */ /* 0x000ee20000000000 */
[----:B------:R-:W-:-:S03]  /*1ab0*/  PRMT R26, R38, 0x7054, R25 ;  /* 0x00007054261a7816 */ /* 0x000fc60000000019 */
[----:B------:R-:W3:Y:S01]  /*1ac0*/  LDS.U8 R54, [R12+0x4808] ;  /* 0x004808000c367984 */ /* 0x000ee20000000000 */
[----:B------:R-:W-:-:S03]  /*1ad0*/  PRMT R29, R42, 0x7054, R29 ;  /* 0x000070542a1d7816 */ /* 0x000fc6000000001d */
[----:B------:R-:W3:Y:S01]  /*1ae0*/  LDS.U8 R154, [R12+0x5000] ;  /* 0x005000000c9a7984 */ /* 0x000ee20000000000 */
[----:B------:R-:W-:-:S03]  /*1af0*/  PRMT R31, R48, 0x7054, R31 ;  /* 0x00007054301f7816 */ /* 0x000fc6000000001f */
[----:B------:R-:W3:Y:S01]  /*1b00*/  LDS.U8 R64, [R12+0x5008] ;  /* 0x005008000c407984 */ /* 0x000ee20000000000 */
[----:B------:R-:W-:Y:S02]  /*1b10*/  PRMT R33, R52, 0x7054, R33 ;  /* 0x0000705434217816 */ /* 0x000fe40000000021 */
[----:B----4-:R-:W-:Y:S02]  /*1b20*/  PRMT R35, R58, 0x7054, R35 ;  /* 0x000070543a237816 */ /* 0x010fe40000000023 */
[----:B--2---:R-:W-:Y:S02]  /*1b30*/  PRMT R37, R62, 0x7054, R37 ;  /* 0x000070543e257816 */ /* 0x004fe40000000025 */
[----:B-1----:R-:W-:Y:S01]  /*1b40*/  PRMT R24, R28, 0x654, R19 ;  /* 0x000006541c187816 */ /* 0x002fe20000000013 */
[----:B------:R-:W-:Y:S01]  /*1b50*/  IMAD.MOV.U32 R28, RZ, RZ, R9 ;  /* 0x000000ffff1c7224 */ /* 0x000fe200078e0009 */
[----:B------:R-:W-:Y:S02]  /*1b60*/  LOP3.LUT R19, R18, 0xf, RZ, 0xc0, !PT ;  /* 0x0000000f12137812 */ /* 0x000fe400078ec0ff */
[----:B------:R-:W-:Y:S01]  /*1b70*/  PRMT R25, R34, 0x654, R21 ;  /* 0x0000065422197816 */ /* 0x000fe20000000015 */
[----:B------:R-:W-:Y:S01]  /*1b80*/  IMAD.MOV.U32 R21, RZ, RZ, R8 ;  /* 0x000000ffff157224 */ /* 0x000fe200078e0008 */
[----:B0-----:R-:W-:-:S02]  /*1b90*/  PRMT R26, R27, 0x654, R26 ;  /* 0x000006541b1a7816 */ /* 0x001fc4000000001a */
[----:B---3--:R-:W-:Y:S02]  /*1ba0*/  PRMT R27, R44, 0x654, R29 ;  /* 0x000006542c1b7816 */ /* 0x008fe4000000001d */
[----:B------:R-:W-:Y:S02]  /*1bb0*/  PRMT R152, R152, 0x654, R31 ;  /* 0x0000065498987816 */ /* 0x000fe4000000001f */
[----:B------:R-:W-:Y:S02]  /*1bc0*/  PRMT R153, R54, 0x654, R33 ;  /* 0x0000065436997816 */ /* 0x000fe40000000021 */
[----:B------:R-:W-:Y:S02]  /*1bd0*/  PRMT R154, R154, 0x654, R35 ;  /* 0x000006549a9a7816 */ /* 0x000fe40000000023 */
[----:B------:R-:W-:-:S07]  /*1be0*/  PRMT R155, R64, 0x654, R37 ;  /* 0x00000654409b7816 */ /* 0x000fce0000000025 */
.L_x_24:
[----:B0-----:R-:W-:Y:S01]  /*1bf0*/  IMAD R15, R20, 0x2, R7 ;  /* 0x00000002140f7824 */ /* 0x001fe200078e0207 */
[----:B------:R-:W-:Y:S01]  /*1c00*/  LOP3.LUT R29, R28, 0x7, RZ, 0xc0, !PT ;  /* 0x000000071c1d7812 */ /* 0x000fe200078ec0ff */
[----:B------:R-:W-:Y:S01]  /*1c10*/  IMAD.U32 R36, RZ, RZ, UR39 ;  /* 0x00000027ff247e24 */ /* 0x000fe2000f8e00ff */
[----:B------:R-:W-:Y:S01]  /*1c20*/  UMOV UR4, 0xffffffff ;  /* 0xffffffff00047882 */ /* 0x000fe20000000000 */
[C---:B------:R-:W-:Y:S01]  /*1c30*/  VIADD R30, R15.reuse, 0xfffffffc ;  /* 0xfffffffc0f1e7836 */ /* 0x040fe20000000000 */
[----:B------:R-:W-:Y:S01]  /*1c40*/  ISETP.GE.AND P1, PT, R15, 0x4, PT ;  /* 0x000000040f00780c */ /* 0x000fe20003f26270 */
[----:B------:R-:W-:Y:S01]  /*1c50*/  IMAD.MOV.U32 R174, RZ, RZ, 0x240 ;  /* 0x00000240ffae7424 */ /* 0x000fe200078e00ff */
[----:B------:R-:W-:Y:S02]  /*1c60*/  SHF.R.S32.HI R28, RZ, 0x3, R28 ;  /* 0x00000003ff1c7819 */ /* 0x000fe4000001141c */
[----:B------:R-:W-:-:S04]  /*1c70*/  SEL R29, R29, R14, !P1 ;  /* 0x0000000e1d1d7207 */ /* 0x000fc80004800000 */
[C---:B------:R-:W-:Y:S01]  /*1c80*/  LOP3.LUT R32, R29.reuse, 0x1, RZ, 0xc0, !PT ;  /* 0x000000011d207812 */ /* 0x040fe200078ec0ff */
[C---:B------:R-:W-:Y:S02]  /*1c90*/  IMAD.SHL.U32 R31, R29.reuse, 0x10, RZ ;  /* 0x000000101d1f7824 */ /* 0x040fe400078e00ff */
[----:B------:R-:W-:Y:S02]  /*1ca0*/  VIADD R15, R29, 0x1 ;  /* 0x000000011d0f7836 */ /* 0x000fe40000000000 */
[----:B------:R-:W-:Y:S02]  /*1cb0*/  @!P1 LOP3.LUT R30, R21, 0x7, RZ, 0xc0, !PT ;  /* 0x00000007151e9812 */ /* 0x000fe400078ec0ff */
[----:B------:R-:W-:Y:S02]  /*1cc0*/  ISETP.NE.U32.AND P1, PT, R32, 0x1, PT ;  /* 0x000000012000780c */ /* 0x000fe40003f25070 */
[----:B------:R-:W-:Y:S01]  /*1cd0*/  ISETP.NE.AND P4, PT, R29, R30, PT ;  /* 0x0000001e1d00720c */ /* 0x000fe20003f85270 */
[----:B------:R-:W-:Y:S01]  /*1ce0*/  VIADD R32, R30, 0x1 ;  /* 0x000000011e207836 */ /* 0x000fe20000000000 */
[----:B------:R-:W-:-:S02]  /*1cf0*/  LOP3.LUT R33, R31, 0x70, RZ, 0xc0, !PT ;  /* 0x000000701f217812 */ /* 0x000fc400078ec0ff */
[----:B------:R-:W-:Y:S02]  /*1d00*/  SEL R31, R15, R30, !P4 ;  /* 0x0000001e0f1f7207 */ /* 0x000fe40006000000 */
[----:B------:R-:W-:Y:S01]  /*1d10*/  SEL R15, R172, 0x70, P1 ;  /* 0x00000070ac0f7807 */ /* 0x000fe20000800000 */
[----:B------:R-:W-:Y:S01]  /*1d20*/  IMAD R33, R30, 0x800, R33 ;  /* 0x000008001e217824 */ /* 0x000fe200078e0221 */
[----:B------:R-:W-:Y:S01]  /*1d30*/  R2P PR, R29, 0x6 ;  /* 0x000000061d007804 */ /* 0x000fe20000000000 */
[C---:B------:R-:W-:Y:S01]  /*1d40*/  IMAD.SHL.U32 R34, R31.reuse, 0x10, RZ ;  /* 0x000000101f227824 */ /* 0x040fe200078e00ff */
[----:B------:R-:W-:Y:S01]  /*1d50*/  LOP3.LUT R37, R31, 0x1, RZ, 0xc0, !PT ;  /* 0x000000011f257812 */ /* 0x000fe200078ec0ff */
[----:B------:R-:W-:Y:S01]  /*1d60*/  IMAD R15, R170, R15, R19 ;  /* 0x0000000faa0f7224 */ /* 0x000fe200078e0213 */
[----:B------:R-:W-:Y:S01]  /*1d70*/  SEL R32, R32, R29, !P4 ;  /* 0x0000001d20207207 */ /* 0x000fe20006000000 */
[----:B------:R-:W-:Y:S01]  /*1d80*/  IMAD R33, R36, 0x4000, R33 ;  /* 0x0000400024217824 */ /* 0x000fe200078e0221 */
[----:B------:R-:W-:-:S02]  /*1d90*/  LOP3.LUT R35, R34, 0x70, RZ, 0xc0, !PT ;  /* 0x0000007022237812 */ /* 0x000fc400078ec0ff */
[----:B------:R-:W-:Y:S02]  /*1da0*/  ISETP.NE.U32.AND P4, PT, R37, 0x1, PT ;  /* 0x000000012500780c */ /* 0x000fe40003f85070 */
[----:B------:R-:W-:Y:S01]  /*1db0*/  IADD3 R44, R0, R33, R15 ;  /* 0x00000021002c7210 */ /* 0x000fe20007ffe00f */
[----:B------:R-:W-:Y:S01]  /*1dc0*/  IMAD R35, R32, 0x800, R35 ;  /* 0x0000080020237824 */ /* 0x000fe200078e0223 */
[----:B------:R-:W-:Y:S02]  /*1dd0*/  SEL R33, R172, 0x70, P4 ;  /* 0x00000070ac217807 */ /* 0x000fe40002000000 */
[----:B------:R-:W-:Y:S01]  /*1de0*/  SHF.R.S32.HI R21, RZ, 0x3, R21 ;  /* 0x00000003ff157819 */ /* 0x000fe20000011415 */
[C---:B------:R-:W-:Y:S01]  /*1df0*/  VIADD R15, R44.reuse, 0x20800 ;  /* 0x000208002c0f7836 */ /* 0x040fe20000000000 */
[----:B------:R0:W1:Y:S01]  /*1e00*/  LDS.U8 R38, [R44+0x20c00] ;  /* 0x020c00002c267984 */ /* 0x0000620000000000 */
[----:B------:R-:W-:Y:S02]  /*1e10*/  VIADD R34, R44, 0x20920 ;  /* 0x000209202c227836 */ /* 0x000fe40000000000 */
[----:B------:R-:W-:Y:S01]  /*1e20*/  @P1 VIADD R34, R15, 0xe0 ;  /* 0x000000e00f221836 */ /* 0x000fe20000000000 */
[----:B------:R-:W-:Y:S01]  /*1e30*/  SEL R15, R174, 0x1c0, !P2 ;  /* 0x000001c0ae0f7807 */ /* 0x000fe20005000000 */
[----:B------:R-:W-:Y:S01]  /*1e40*/  IMAD R35, R36, 0x4000, R35 ;  /* 0x0000400024237824 */ /* 0x000fe200078e0223 */
[----:B------:R-:W-:Y:S01]  /*1e50*/  R2P PR, R31, 0x6 ;  /* 0x000000061f007804 */ /* 0x000fe20000000000 */
[----:B------:R-:W-:Y:S01]  /*1e60*/  IMAD R33, R170, R33, R19 ;  /* 0x00000021aa217224 */ /* 0x000fe200078e0213 */
[----:B------:R0:W2:Y:S01]  /*1e70*/  LDS.U8 R39, [R34+0x400] ;  /* 0x0004000022277984 */ /* 0x0000a20000000000 */
[----:B------:R-:W-:-:S02]  /*1e80*/  IMAD.IADD R48, R15, 0x1, R44 ;  /* 0x000000010f307824 */ /* 0x000fc400078e022c */
[----:B------:R-:W-:Y:S01]  /*1e90*/  SEL R42, R174, 0x1c0, !P2 ;  /* 0x000001c0ae2a7807 */ /* 0x000fe20005000000 */
[----:B------:R-:W-:Y:S01]  /*1ea0*/  IMAD.IADD R15, R15, 0x1, R34 ;  /* 0x000000010f0f7824 */ /* 0x000fe200078e0222 */
[----:B------:R-:W-:Y:S01]  /*1eb0*/  IADD3 R51, R0, R35, R33 ;  /* 0x0000002300337210 */ /* 0x000fe20007ffe021 */
[----:B------:R0:W3:Y:S04]  /*1ec0*/  LDS.U8 R36, [R48+0x20800] ;  /* 0x0208000030247984 */ /* 0x0000e80000000000 */
[C---:B------:R-:W-:Y:S01]  /*1ed0*/  VIADD R35, R51.reuse, 0x20800 ;  /* 0x0002080033237836 */ /* 0x040fe20000000000 */
[----:B------:R0:W4:Y:S01]  /*1ee0*/  LDS.U8 R33, [R44+0x20800] ;  /* 0x020800002c217984 */ /* 0x0001220000000000 */
[----:B------:R-:W-:Y:S02]  /*1ef0*/  VIADD R45, R51, 0x20920 ;  /* 0x00020920332d7836 */ /* 0x000fe40000000000 */
[----:B------:R-:W-:Y:S01]  /*1f00*/  @P1 VIADD R45, R35, 0xe0 ;  /* 0x000000e0232d1836 */ /* 0x000fe20000000000 */
[----:B------:R0:W0:Y:S01]  /*1f10*/  LDS.U8 R40, [R48+0x20c00] ;  /* 0x020c000030287984 */ /* 0x0000220000000000 */
[----:B------:R-:W-:-:S02]  /*1f20*/  IMAD.IADD R52, R42, 0x1, R51 ;  /* 0x000000012a347824 */ /* 0x000fc400078e0233 */
[----:B------:R-:W-:Y:S01]  /*1f30*/  IMAD.IADD R46, R42, 0x1, R45 ;  /* 0x000000012a2e7824 */ /* 0x000fe200078e022d */
[----:B------:R0:W0:Y:S04]  /*1f40*/  LDS.U8 R35, [R34] ;  /* 0x0000000022237984 */ /* 0x0000280000000000 */
[----:B------:R0:W0:Y:S04]  /*1f50*/  LDS.U8 R43, [R51+0x20800] ;  /* 0x02080000332b7984 */ /* 0x0000280000000000 */
[----:B------:R0:W0:Y:S04]  /*1f60*/  LDS.U8 R47, [R51+0x20c00] ;  /* 0x020c0000332f7984 */ /* 0x0000280000000000 */
[----:B------:R0:W0:Y:S04]  /*1f70*/  LDS.U8 R37, [R15] ;  /* 0x000000000f257984 */ /* 0x0000280000000000 */
[----:B------:R0:W0:Y:S04]  /*1f80*/  LDS.U8 R41, [R15+0x400] ;  /* 0x000400000f297984 */ /* 0x0000280000000000 */
[----:B------:R0:W0:Y:S04]  /*1f90*/  LDS.U8 R42, [R45] ;  /* 0x000000002d2a7984 */ /* 0x0000280000000000 */
[----:B------:R0:W0:Y:S04]  /*1fa0*/  LDS.U8 R48, [R45+0x400] ;  /* 0x000400002d307984 */ /* 0x0000280000000000 */
[----:B------:R0:W0:Y:S04]  /*1fb0*/  LDS.U8 R44, [R52+0x20800] ;  /* 0x02080000342c7984 */ /* 0x0000280000000000 */
[----:B------:R0:W0:Y:S04]  /*1fc0*/  LDS.U8 R49, [R52+0x20c00] ;  /* 0x020c000034317984 */ /* 0x0000280000000000 */
[----:B------:R0:W0:Y:S04]  /*1fd0*/  LDS.U8 R34, [R46] ;  /* 0x000000002e227984 */ /* 0x0000280000000000 */
[----:B------:R0:W0:Y:S01]  /*1fe0*/  LDS.U8 R50, [R46+0x400] ;  /* 0x000400002e327984 */ /* 0x0000220000000000 */
[----:B-1234-:R-:W-:Y:S05]  /*1ff0*/  BRA.DIV UR4, `(.L_x_23) ;  /* 0x000000fa04707947 */ /* 0x01efea000b800000 */
[----:B------:R-:W-:Y:S01]  /*2000*/  NOP ;  /* 0x0000000000007918 */ /* 0x000fe20000000000 */
.L_x_338:
[C---:B------:R-:W-:Y:S01]  /*2010*/  R2P PR, R30.reuse, 0x6 ;  /* 0x000000061e007804 */ /* 0x040fe20000000000 */
[----:B0-----:R-:W-:Y:S01]  /*2020*/  IMAD.U32 R46, RZ, RZ, UR39 ;  /* 0x00000027ff2e7e24 */ /* 0x001fe2000f8e00ff */
[C---:B------:R-:W-:Y:S01]  /*2030*/  LOP3.LUT R15, R30.reuse, 0x1, RZ, 0xc0, !PT ;  /* 0x000000011e0f7812 */ /* 0x040fe200078ec0ff */
[----:B------:R-:W-:Y:S02]  /*2040*/  IMAD.SHL.U32 R30, R30, 0x10, RZ ;  /* 0x000000101e1e7824 */ /* 0x000fe400078e00ff */
[----:B------:R-:W-:Y:S01]  /*2050*/  VIADD R20, R20, 0x1 ;  /* 0x0000000114147836 */ /* 0x000fe20000000000 */
[----:B------:R-:W-:Y:S02]  /*2060*/  ISETP.NE.U32.AND P4, PT, R15, 0x1, PT ;  /* 0x000000010f00780c */ /* 0x000fe40003f85070 */
[----:B------:R-:W-:Y:S02]  /*2070*/  LOP3.LUT R30, R30, 0x70, RZ, 0xc0, !PT ;  /* 0x000000701e1e7812 */ /* 0x000fe400078ec0ff */
[----:B------:R-:W-:-:S03]  /*2080*/  SEL R15, R173, 0xe0, !P1 ;  /* 0x000000e0ad0f7807 */ /* 0x000fc60004800000 */
[----:B------:R-:W-:Y:S01]  /*2090*/  IMAD R29, R29, 0x800, R30 ;  /* 0x000008001d1d7824 */ /* 0x000fe200078e021e */
[----:B------:R-:W-:Y:S01]  /*20a0*/  SEL R30, R172, 0x70, P4 ;  /* 0x00000070ac1e7807 */ /* 0x000fe20002000000 */
[----:B------:R-:W-:Y:S02]  /*20b0*/  IMAD R15, R170, R15, RZ ;  /* 0x0000000faa0f7224 */ /* 0x000fe400078e02ff */
[----:B------:R-:W-:Y:S02]  /*20c0*/  IMAD R29, R46, 0x4000, R29 ;  /* 0x000040002e1d7824 */ /* 0x000fe400078e021d */
[----:B------:R-:W-:Y:S01]  /*20d0*/  IMAD R15, R19, R30, R15 ;  /* 0x0000001e130f7224 */ /* 0x000fe200078e020f */
[----:B------:R-:W-:-:S04]  /*20e0*/  LOP3.LUT R30, R32, 0x1, RZ, 0xc0, !PT ;  /* 0x00000001201e7812 */ /* 0x000fc800078ec0ff */
[----:B------:R-:W-:-:S05]  /*20f0*/  IADD3 R45, R0, R29, R15 ;  /* 0x0000001d002d7210 */ /* 0x000fca0007ffe00f */
[C---:B------:R-:W-:Y:S01]  /*2100*/  VIADD R29, R45.reuse, 0x20800 ;  /* 0x000208002d1d7836 */ /* 0x040fe20000000000 */
[----:B------:R0:W-:Y:S01]  /*2110*/  STS.U8 [R45+0x20800], R33 ;  /* 0x020800212d007388 */ /* 0x0001e20000000000 */
[----:B------:R-:W-:Y:S02]  /*2120*/  VIADD R15, R45, 0x20a40 ;  /* 0x00020a402d0f7836 */ /* 0x000fe40000000000 */
[----:B------:R-:W-:Y:S01]  /*2130*/  @P2 VIADD R15, R29, 0x1c0 ;  /* 0x000001c01d0f2836 */ /* 0x000fe20000000000 */
[C---:B------:R-:W-:Y:S01]  /*2140*/  R2P PR, R32.reuse, 0x6 ;  /* 0x0000000620007804 */ /* 0x040fe20000000000 */
[----:B------:R-:W-:Y:S01]  /*2150*/  IMAD.SHL.U32 R32, R32, 0x10, RZ ;  /* 0x0000001020207824 */ /* 0x000fe200078e00ff */
[----:B------:R-:W-:Y:S02]  /*2160*/  ISETP.NE.U32.AND P4, PT, R30, 0x1, PT ;  /* 0x000000011e00780c */ /* 0x000fe40003f85070 */
[----:B------:R0:W-:Y:S01]  /*2170*/  STS.U8 [R15], R35 ;  /* 0x000000230f007388 */ /* 0x0001e20000000000 */
[----:B------:R-:W-:-:S02]  /*2180*/  SEL R29, R173, 0xe0, !P1 ;  /* 0x000000e0ad1d7807 */ /* 0x000fc40004800000 */
[----:B------:R-:W-:Y:S01]  /*2190*/  LOP3.LUT R32, R32, 0x70, RZ, 0xc0, !PT ;  /* 0x0000007020207812 */ /* 0x000fe200078ec0ff */
[----:B------:R0:W-:Y:S01]  /*21a0*/  STS.U8 [R45+0x20c00], R36 ;  /* 0x020c00242d007388 */ /* 0x0001e20000000000 */
[----:B------:R-:W-:Y:S01]  /*21b0*/  SEL R30, R172, 0x70, P4 ;  /* 0x00000070ac1e7807 */ /* 0x000fe20002000000 */
[----:B------:R-:W-:Y:S01]  /*21c0*/  IMAD R29, R170, R29, RZ ;  /* 0x0000001daa1d7224 */ /* 0x000fe200078e02ff */
[----:B------:R-:W-:Y:S01]  /*21d0*/  ISETP.NE.AND P1, PT, R20, 0x4, PT ;  /* 0x000000041400780c */ /* 0x000fe20003f25270 */
[----:B------:R-:W-:Y:S01]  /*21e0*/  IMAD R32, R31, 0x800, R32 ;  /* 0x000008001f207824 */ /* 0x000fe200078e0220 */
[----:B------:R0:W-:Y:S01]  /*21f0*/  STS.U8 [R15+0x400], R37 ;  /* 0x000400250f007388 */ /* 0x0001e20000000000 */
[----:B------:R-:W-:Y:S02]  /*2200*/  IMAD R30, R19, R30, R29 ;  /* 0x0000001e131e7224 */ /* 0x000fe400078e021d */
[----:B------:R-:W-:Y:S01]  /*2210*/  IMAD R29, R46, 0x4000, R32 ;  /* 0x000040002e1d7824 */ /* 0x000fe200078e0220 */
[----:B------:R0:W-:Y:S04]  /*2220*/  STS.U8 [R45+0x20801], R38 ;  /* 0x020801262d007388 */ /* 0x0001e80000000000 */
[----:B------:R-:W-:Y:S01]  /*2230*/  IADD3 R30, R0, R29, R30 ;  /* 0x0000001d001e7210 */ /* 0x000fe20007ffe01e */
[----:B------:R0:W-:Y:S04]  /*2240*/  STS.U8 [R15+0x1], R39 ;  /* 0x000001270f007388 */ /* 0x0001e80000000000 */
[----:B------:R0:W-:Y:S01]  /*2250*/  STS.U8 [R45+0x20c01], R40 ;  /* 0x020c01282d007388 */ /* 0x0001e20000000000 */
[----:B------:R-:W-:-:S02]  /*2260*/  VIADD R29, R30, 0x20800 ;  /* 0x000208001e1d7836 */ /* 0x000fc40000000000 */
[----:B------:R-:W-:Y:S01]  /*2270*/  VIADD R31, R30, 0x20a40 ;  /* 0x00020a401e1f7836 */ /* 0x000fe20000000000 */
[----:B------:R0:W-:Y:S01]  /*2280*/  STS.U8 [R15+0x401], R41 ;  /* 0x000401290f007388 */ /* 0x0001e20000000000 */
[----:B------:R-:W-:-:S03]  /*2290*/  @P2 VIADD R31, R29, 0x1c0 ;  /* 0x000001c01d1f2836 */ /* 0x000fc60000000000 */
[----:B------:R0:W-:Y:S04]  /*22a0*/  STS.U8 [R45+0x20804], R43 ;  /* 0x0208042b2d007388 */ /* 0x0001e80000000000 */
        /* <DEDUP_REMOVED lines=8> */
[----:B------:R0:W-:Y:S04]  /*2330*/  STS.U8 [R31], R42 ;  /* 0x0000002a1f007388 */ /* 0x0001e80000000000 */
[----:B------:R0:W-:Y:S04]  /*2340*/  STS.U8 [R30+0x20c00], R44 ;  /* 0x020c002c1e007388 */ /* 0x0001e80000000000 */
[----:B------:R0:W-:Y:S04]  /*2350*/  STS.U8 [R31+0x400], R34 ;  /* 0x000400221f007388 */ /* 0x0001e80000000000 */
[----:B------:R0:W-:Y:S04]  /*2360*/  STS.U8 [R30+0x20801], R47 ;  /* 0x0208012f1e007388 */ /* 0x0001e80000000000 */
[----:B------:R0:W-:Y:S04]  /*2370*/  STS.U8 [R31+0x1], R48 ;  /* 0x000001301f007388 */ /* 0x0001e80000000000 */
[----:B------:R0:W-:Y:S04]  /*2380*/  STS.U8 [R30+0x20c01], R49 ;  /* 0x020c01311e007388 */ /* 0x0001e80000000000 */
[----:B------:R0:W-:Y:S01]  /*2390*/  STS.U8 [R31+0x401], R50 ;  /* 0x000401321f007388 */ /* 0x0001e20000000000 */
[----:B------:R-:W-:Y:S05]  /*23a0*/  @P1 BRA `(.L_x_24) ;  /* 0xfffffff800101947 */ /* 0x000fea000383ffff */
[----:B------:R-:W-:Y:S05]  /*23b0*/  BSYNC B0 ;  /* 0x0000000000007941 */ /* 0x000fea0003800000 */
.L_x_22:
[----:B0-----:R-:W-:Y:S01]  /*23c0*/  LDS.U8 R15, [R11+0x1800] ;  /* 0x001800000b0f7984 */ /* 0x001fe20000000000 */
[----:B------:R-:W-:-:S03]  /*23d0*/  IMAD.U32 R41, RZ, RZ, UR41 ;  /* 0x00000029ff297e24 */ /* 0x000fc6000f8e00ff */
[----:B------:R-:W0:Y:S02]  /*23e0*/  LDS.U8 R20, [R13+0x1800] ;  /* 0x001800000d147984 */ /* 0x000e240000000000 */
[----:B------:R-:W-:Y:S02]  /*23f0*/  ISETP.NE.AND P1, PT, R41, 0x1, PT ;  /* 0x000000012900780c */ /* 0x000fe40003f25270 */
[----:B------:R-:W-:Y:S04]  /*2400*/  LDS.U8 R21, [R11+0x1808] ;  /* 0x001808000b157984 */ /* 0x000fe80000000000 */
[----:B------:R-:W1:Y:S04]  /*2410*/  LDS.U8 R30, [R13+0x1808] ;  /* 0x001808000d1e7984 */ /* 0x000e680000000000 */
[----:B------:R-:W-:Y:S04]  /*2420*/  LDS.U8 R29, [R11+0x2000] ;  /* 0x002000000b1d7984 */ /* 0x000fe80000000000 */
[----:B------:R-:W2:Y:S04]  /*2430*/  LDS.U8 R36, [R13+0x2000] ;  /* 0x002000000d247984 */ /* 0x000ea80000000000 */
[----:B------:R-:W-:Y:S04]  /*2440*/  LDS.U8 R31, [R11+0x2008] ;  /* 0x002008000b1f7984 */ /* 0x000fe80000000000 */
[----:B------:R-:W3:Y:S04]  /*2450*/  LDS.U8 R40, [R13+0x2008] ;  /* 0x002008000d287984 */ /* 0x000ee80000000000 */
[----:B------:R-:W-:Y:S04]  /*2460*/  LDS.U8 R33, [R11+0x5800] ;  /* 0x005800000b217984 */ /* 0x000fe80000000000 */
[----:B------:R-:W4:Y:S04]  /*2470*/  LDS.U8 R46, [R13+0x5800] ;  /* 0x005800000d2e7984 */ /* 0x000f280000000000 */
[----:B------:R-:W-:Y:S04]  /*2480*/  LDS.U8 R35, [R11+0x5808] ;  /* 0x005808000b237984 */ /* 0x000fe80000000000 */
[----:B------:R-:W4:Y:S01]  /*2490*/  LDS.U8 R50, [R13+0x5808] ;  /* 0x005808000d327984 */ /* 0x000f220000000000 */
[----:B0-----:R-:W-:-:S03]  /*24a0*/  PRMT R15, R20, 0x7604, R15 ;  /* 0x00007604140f7816 */ /* 0x001fc6000000000f */
[----:B------:R-:W-:Y:S04]  /*24b0*/  LDS.U8 R37, [R11+0x6000] ;  /* 0x006000000b257984 */ /* 0x000fe80000000000 */
[----:B------:R-:W0:Y:S01]  /*24c0*/  LDS.U8 R56, [R13+0x6000] ;  /* 0x006000000d387984 */ /* 0x000e220000000000 */
[----:B-1----:R-:W-:-:S03]  /*24d0*/  PRMT R21, R30, 0x7604, R21 ;  /* 0x000076041e157816 */ /* 0x002fc60000000015 */
[----:B------:R-:W-:Y:S04]  /*24e0*/  LDS.U8 R39, [R11+0x6008] ;  /* 0x006008000b277984 */ /* 0x000fe80000000000 */
[----:B------:R-:W1:Y:S01]  /*24f0*/  LDS.U8 R60, [R13+0x6008] ;  /* 0x006008000d3c7984 */ /* 0x000e620000000000 */
[----:B--2---:R-:W-:-:S03]  /*2500*/  PRMT R29, R36, 0x7604, R29 ;  /* 0x00007604241d7816 */ /* 0x004fc6000000001d */
[----:B------:R-:W2:Y:S04]  /*2510*/  LDS.U8 R28, [R10+0x1800] ;  /* 0x001800000a1c7984 */ /* 0x000ea80000000000 */
[----:B------:R-:W2:Y:S01]  /*2520*/  LDS.U8 R32, [R10+0x1808] ;  /* 0x001808000a207984 */ /* 0x000ea20000000000 */
[----:B---3--:R-:W-:-:S03]  /*2530*/  PRMT R31, R40, 0x7604, R31 ;  /* 0x00007604281f7816 */ /* 0x008fc6000000001f */
[----:B------:R-:W3:Y:S04]  /*2540*/  LDS.U8 R38, [R10+0x2000] ;  /* 0x002000000a267984 */ /* 0x000ee80000000000 */
[----:B------:R-:W3:Y:S01]  /*2550*/  LDS.U8 R42, [R10+0x2008] ;  /* 0x002008000a2a7984 */ /* 0x000ee20000000000 */
[----:B----4-:R-:W-:-:S03]  /*2560*/  PRMT R33, R46, 0x7604, R33 ;  /* 0x000076042e217816 */ /* 0x010fc60000000021 */
[----:B------:R-:W4:Y:S04]  /*2570*/  LDS.U8 R48, [R10+0x5800] ;  /* 0x005800000a307984 */ /* 0x000f280000000000 */
[----:B------:R-:W4:Y:S01]  /*2580*/  LDS.U8 R52, [R10+0x5808] ;  /* 0x005808000a347984 */ /* 0x000f220000000000 */
[----:B------:R-:W-:-:S03]  /*2590*/  PRMT R35, R50, 0x7604, R35 ;  /* 0x0000760432237816 */ /* 0x000fc60000000023 */
[----:B------:R-:W4:Y:S04]  /*25a0*/  LDS.U8 R58, [R10+0x6000] ;  /* 0x006000000a3a7984 */ /* 0x000f280000000000 */
[----:B------:R-:W4:Y:S01]  /*25b0*/  LDS.U8 R62, [R10+0x6008] ;  /* 0x006008000a3e7984 */ /* 0x000f220000000000 */
[----:B0-----:R-:W-:-:S03]  /*25c0*/  PRMT R37, R56, 0x7604, R37 ;  /* 0x0000760438257816 */ /* 0x001fc60000000025 */
[----:B------:R-:W0:Y:S04]  /*25d0*/  LDS.U8 R156, [R12+0x1800] ;  /* 0x001800000c9c7984 */ /* 0x000e280000000000 */
[----:B------:R-:W0:Y:S01]  /*25e0*/  LDS.U8 R34, [R12+0x1808] ;  /* 0x001808000c227984 */ /* 0x000e220000000000 */
[----:B-1----:R-:W-:-:S03]  /*25f0*/  PRMT R39, R60, 0x7604, R39 ;  /* 0x000076043c277816 */ /* 0x002fc60000000027 */
[----:B------:R-:W1:Y:S01]  /*2600*/  LDS.U8 R158, [R12+0x2000] ;  /* 0x002000000c9e7984 */ /* 0x000e620000000000 */
[----:B--2---:R-:W-:-:S03]  /*2610*/  PRMT R15, R28, 0x7054, R15 ;  /* 0x000070541c0f7816 */ /* 0x004fc6000000000f */
[----:B------:R-:W2:Y:S01]  /*2620*/  LDS.U8 R44, [R12+0x2008] ;  /* 0x002008000c2c7984 */ /* 0x000ea20000000000 */
[----:B------:R-:W-:-:S03]  /*2630*/  PRMT R21, R32, 0x7054, R21 ;  /* 0x0000705420157816 */ /* 0x000fc60000000015 */
[----:B------:R-:W2:Y:S01]  /*2640*/  LDS.U8 R160, [R12+0x5800] ;  /* 0x005800000ca07984 */ /* 0x000ea20000000000 */
[----:B---3--:R-:W-:-:S03]  /*2650*/  PRMT R29, R38, 0x7054, R29 ;  /* 0x00007054261d7816 */ /* 0x008fc6000000001d */
[----:B------:R-:W3:Y:S01]  /*2660*/  LDS.U8 R54, [R12+0x5808] ;  /* 0x005808000c367984 */ /* 0x000ee20000000000 */
[----:B------:R-:W-:-:S03]  /*2670*/  PRMT R31, R42, 0x7054, R31 ;  /* 0x000070542a1f7816 */ /* 0x000fc6000000001f */
[----:B------:R-:W3:Y:S01]  /*2680*/  LDS.U8 R162, [R12+0x6000] ;  /* 0x006000000ca27984 */ /* 0x000ee20000000000 */
[----:B----4-:R-:W-:-:S03]  /*2690*/  PRMT R33, R48, 0x7054, R33 ;  /* 0x0000705430217816 */ /* 0x010fc60000000021 */
[----:B------:R-:W4:Y:S01]  /*26a0*/  LDS.U8 R64, [R12+0x6008] ;  /* 0x006008000c407984 */ /* 0x000f220000000000 */
[----:B------:R-:W-:Y:S02]  /*26b0*/  PRMT R35, R52, 0x7054, R35 ;  /* 0x0000705434237816 */ /* 0x000fe40000000023 */
[----:B------:R-:W-:Y:S01]  /*26c0*/  PRMT R37, R58, 0x7054, R37 ;  /* 0x000070543a257816 */ /* 0x000fe20000000025 */
[----:B------:R-:W-:Y:S01]  /*26d0*/  @!PT LDS RZ, [RZ] ;  /* 0x00000000fffff984 */ /* 0x000fe20000000800 */
[----:B------:R-:W-:Y:S01]  /*26e0*/  @!PT LDS RZ, [RZ] ;  /* 0x00000000fffff984 */ /* 0x000fe20000000800 */
[----:B------:R-:W-:Y:S01]  /*26f0*/  @!PT LDS RZ, [RZ] ;  /* 0x00000000fffff984 */ /* 0x000fe20000000800 */
[----:B------:R-:W-:Y:S01]  /*2700*/  @!PT LDS RZ, [RZ] ;  /* 0x00000000fffff984 */ /* 0x000fe20000000800 */
[----:B------:R0:W-:Y:S06]  /*2710*/  MEMBAR.ALL.CTA ;  /* 0x0000000000007992 */ /* 0x0001ec0000008000 */
[----:B0-----:R-:W0:Y:S01]  /*2720*/  FENCE.VIEW.ASYNC.S ;  /* 0x00000000000073c6 */ /* 0x001e220000000000 */
[----:B------:R-:W-:Y:S05]  /*2730*/  WARPSYNC.ALL ;  /* 0x0000000000007948 */ /* 0x000fea0003800000 */
[----:B------:R-:W-:-:S02]  /*2740*/  PRMT R39, R62, 0x7054, R39 ;  /* 0x000070543e277816 */ /* 0x000fc40000000027 */
[----:B------:R-:W-:Y:S01]  /*2750*/  PRMT R156, R156, 0x654, R15 ;  /* 0x000006549c9c7816 */ /* 0x000fe2000000000f */
[----:B------:R-:W-:Y:S01]  /*2760*/  VIADD R15, R0, 0x20800 ;  /* 0x00020800000f7836 */ /* 0x000fe20000000000 */
[----:B------:R-:W-:Y:S02]  /*2770*/  PRMT R157, R34, 0x654, R21 ;  /* 0x00000654229d7816 */ /* 0x000fe40000000015 */
[----:B-1----:R-:W-:Y:S02]  /*2780*/  PRMT R158, R158, 0x654, R29 ;  /* 0x000006549e9e7816 */ /* 0x002fe4000000001d */
[----:B--2---:R-:W-:Y:S02]  /*2790*/  PRMT R159, R44, 0x654, R31 ;  /* 0x000006542c9f7816 */ /* 0x004fe4000000001f */
[----:B------:R-:W-:Y:S02]  /*27a0*/  PRMT R160, R160, 0x654, R33 ;  /* 0x00000654a0a07816 */ /* 0x000fe40000000021 */
[----:B---3--:R-:W-:-:S02]  /*27b0*/  PRMT R161, R54, 0x654, R35 ;  /* 0x0000065436a17816 */ /* 0x008fc40000000023 */
[----:B------:R-:W-:Y:S02]  /*27c0*/  PRMT R162, R162, 0x654, R37 ;  /* 0x00000654a2a27816 */ /* 0x000fe40000000025 */
[----:B----4-:R-:W-:Y:S02]  /*27d0*/  PRMT R163, R64, 0x654, R39 ;  /* 0x0000065440a37816 */ /* 0x010fe40000000027 */
[----:B------:R-:W-:Y:S01]  /*27e0*/  R2UR UR4, R15 ;  /* 0x000000000f0472ca */ /* 0x000fe200000e0000 */
[----:B0-----:R-:W-:Y:S06]  /*27f0*/  BAR.SYNC.DEFER_BLOCKING 0x2, 0x100 ;  /* 0x0084000000007b1d */ /* 0x001fec0000010000 */
[----:B------:R-:W-:-:S02]  /*2800*/  UMOV UR7, 0x40000040 ;  /* 0x4000004000077882 */ /* 0x000fc40000000000 */
[----:B------:R-:W-:-:S04]  /*2810*/  UMOV UR11, UR7 ;  /* 0x00000007000b7c82 */ /* 0x000fc80008000000 */
[----:B------:R-:W-:-:S04]  /*2820*/  USHF.R.U32.HI UR4, URZ, 0x4, UR4 ;  /* 0x000000043f047899 */ /* 0x000fc80008011604 */
[----:B------:R-:W-:-:S04]  /*2830*/  ULOP3.LUT UR4, UR4, 0x3fff, URZ, 0xc0, !UPT ;  /* 0x00003fff04047892 */ /* 0x000fc8000f8ec03f */
[----:B------:R-:W-:-:S04]  /*2840*/  ULOP3.LUT UR4, UR4, 0x10000, URZ, 0xfc, !UPT ;  /* 0x0001000004047892 */ /* 0x000fc8000f8efc3f */
[----:B------:R-:W-:Y:S01]  /*2850*/  ULEA UR6, UR39, UR4, 0xa ;  /* 0x0000000427067291 */ /* 0x000fe2000f8e503f */
[----:B------:R-:W-:-:S03]  /*2860*/  WARPGROUP.ARRIVE ;  /* 0x00000000000079c5 */ /* 0x000fc60000000000 */
[----:B------:R-:W-:-:S03]  /*2870*/  UIADD3 UR8, UR6, 0x2, URZ ;  /* 0x0000000206087890 */ /* 0x000fc6000fffe03f */
[----:B------:R-:W-:Y:S02]  /*2880*/  UMOV UR10, UR6 ;  /* 0x00000006000a7c82 */ /* 0x000fe40008000000 */
[----:B------:R-:W-:Y:S01]  /*2890*/  QGMMA.64x128x32.F32.E5M2.E5M2 R88, R24, gdesc[UR4], RZ, !UPT, gsb0 ;  /* 0x01e0000418587df3 */ /* 0x000fe2000c0038ff */
[----:B------:R-:W-:Y:S02]  /*28a0*/  UMOV UR7, 0x40000040 ;  /* 0x4000004000077882 */ /* 0x000fe40000000000 */
[----:B------:R-:W-:Y:S02]  /*28b0*/  WARPGROUP.DEPBAR.LE gsb0, 0x0 ;  /* 0x00008000000079c5 */ /* 0x000fe40000010000 */
[----:B------:R-:W-:-:S07]  /*28c0*/  WARPGROUP.ARRIVE ;  /* 0x00000000000079c5 */ /* 0x000fce0000000000 */
[----:B------:R-:W-:Y:S01]  /*28d0*/  QGMMA.64x128x32.F32.E5M2.E5M2 R24, R152, gdesc[UR8], RZ, !UPT, gsb0 ;  /* 0x01e0000898187df3 */ /* 0x000fe2000c0038ff */
[----:B------:R-:W-:Y:S01]  /*28e0*/  UMOV UR10, UR8 ;  /* 0x00000008000a7c82 */ /* 0x000fe20008000000 */
[----:B------:R-:W-:Y:S01]  /*28f0*/  UMOV UR11, 0x40000040 ;  /* 0x40000040000b7882 */ /* 0x000fe20000000000 */
[----:B------:R-:W-:Y:S02]  /*2900*/  UIADD3 UR8, UR6, 0x4, URZ ;  /* 0x0000000406087890 */ /* 0x000fe4000fffe03f */
[----:B------:R-:W-:Y:S01]  /*2910*/  UIADD3 UR6, UR6, 0x6, URZ ;  /* 0x0000000606067890 */ /* 0x000fe2000fffe03f */
[----:B------:R-:W-:Y:S02]  /*2920*/  WARPGROUP.DEPBAR.LE gsb0, 0x0 ;  /* 0x00008000000079c5 */ /* 0x000fe40000010000 */
[----:B------:R-:W-:-:S06]  /*2930*/  WARPGROUP.ARRIVE ;  /* 0x00000000000079c5 */ /* 0x000fcc0000000000 */
[----:B------:R-:W-:Y:S03]  /*2940*/  QGMMA.64x128x32.F32.E5M2.E5M2 R88, R156, gdesc[UR8], R88, gsb0 ;  /* 0x01e000089c587df3 */ /* 0x000fe60008003858 */
[----:B------:R-:W-:Y:S02]  /*2950*/  WARPGROUP.DEPBAR.LE gsb0, 0x0 ;  /* 0x00008000000079c5 */ /* 0x000fe40000010000 */
[----:B------:R-:W-:-:S07]  /*2960*/  WARPGROUP.ARRIVE ;  /* 0x00000000000079c5 */ /* 0x000fce0000000000 */
[----:B------:R-:W-:Y:S01]  /*2970*/  QGMMA.64x128x32.F32.E5M2.E5M2 R24, R160, gdesc[UR8], R24, gsb0 ;  /* 0x01e00008a0187df3 */ /* 0x000fe20008003818 */
[----:B------:R-:W-:Y:S01]  /*2980*/  UMOV UR10, UR8 ;  /* 0x00000008000a7c82 */ /* 0x000fe20008000000 */
[----:B------:R-:W-:Y:S01]  /*2990*/  UMOV UR11, 0x40000040 ;  /* 0x40000040000b7882 */ /* 0x000fe20000000000 */
[----:B------:R-:W-:Y:S02]  /*29a0*/  WARPGROUP.DEPBAR.LE gsb0, 0x0 ;  /* 0x00008000000079c5 */ /* 0x000fe40000010000 */
[----:B------:R-:W-:Y:S04]  /*29b0*/  LDS.U8 R155, [R11+0x3000] ;  /* 0x003000000b9b7984 */ /* 0x000fe80000000000 */
[----:B------:R-:W0:Y:S04]  /*29c0*/  LDS.U8 R160, [R13+0x3000] ;  /* 0x003000000da07984 */ /* 0x000e280000000000 */
[----:B------:R-:W-:Y:S04]  /*29d0*/  LDS.U8 R15, [R11+0x2800] ;  /* 0x002800000b0f7984 */ /* 0x000fe80000000000 */
[----:B------:R-:W1:Y:S04]  /*29e0*/  LDS.U8 R20, [R13+0x2800] ;  /* 0x002800000d147984 */ /* 0x000e680000000000 */
[----:B------:R-:W-:Y:S04]  /*29f0*/  LDS.U8 R153, [R11+0x2808] ;  /* 0x002808000b997984 */ /* 0x000fe80000000000 */
[----:B------:R-:W2:Y:S04]  /*2a00*/  LDS.U8 R154, [R13+0x2808] ;  /* 0x002808000d9a7984 */ /* 0x000ea80000000000 */
[----:B------:R-:W-:Y:S04]  /*2a10*/  LDS.U8 R157, [R11+0x3008] ;  /* 0x003008000b9d7984 */ /* 0x000fe80000000000 */
[----:B------:R-:W3:Y:S04]  /*2a20*/  LDS.U8 R166, [R13+0x3008] ;  /* 0x003008000da67984 */ /* 0x000ee80000000000 */
[----:B------:R-:W4:Y:S04]  /*2a30*/  LDS.U8 R162, [R10+0x3000] ;  /* 0x003000000aa27984 */ /* 0x000f280000000000 */
[----:B------:R-:W4:Y:S04]  /*2a40*/  LDS.U8 R152, [R10+0x2800] ;  /* 0x002800000a987984 */ /* 0x000f280000000000 */
[----:B------:R-:W4:Y:S04]  /*2a50*/  LDS.U8 R156, [R10+0x2808] ;  /* 0x002808000a9c7984 */ /* 0x000f280000000000 */
[----:B------:R-:W4:Y:S01]  /*2a60*/  LDS.U8 R176, [R10+0x3008] ;  /* 0x003008000ab07984 */ /* 0x000f220000000000 */
[----:B0-----:R-:W-:-:S03]  /*2a70*/  PRMT R155, R160, 0x7604, R155 ;  /* 0x00007604a09b7816 */ /* 0x001fc6000000009b */
[----:B------:R-:W0:Y:S04]  /*2a80*/  LDS.U8 R164, [R12+0x3000] ;  /* 0x003000000ca47984 */ /* 0x000e280000000000 */
[----:B------:R-:W0:Y:S01]  /*2a90*/  LDS.U8 R21, [R12+0x2800] ;  /* 0x002800000c157984 */ /* 0x000e220000000000 */
[----:B-1----:R-:W-:-:S03]  /*2aa0*/  PRMT R15, R20, 0x7604, R15 ;  /* 0x00007604140f7816 */ /* 0x002fc6000000000f */
[----:B------:R-:W1:Y:S04]  /*2ab0*/  LDS.U8 R158, [R12+0x2808] ;  /* 0x002808000c9e7984 */ /* 0x000e680000000000 */
[----:B------:R-:W1:Y:S01]  /*2ac0*/  LDS.U8 R178, [R12+0x3008] ;  /* 0x003008000cb27984 */ /* 0x000e620000000000 */
[----:B--2---:R-:W-:-:S03]  /*2ad0*/  PRMT R153, R154, 0x7604, R153 ;  /* 0x000076049a997816 */ /* 0x004fc60000000099 */
[----:B------:R-:W-:Y:S01]  /*2ae0*/  LDS.U8 R159, [R11+0x6800] ;  /* 0x006800000b9f7984 */ /* 0x000fe20000000000 */
[----:B---3--:R-:W-:-:S03]  /*2af0*/  PRMT R157, R166, 0x7604, R157 ;  /* 0x00007604a69d7816 */ /* 0x008fc6000000009d */
[----:B------:R-:W2:Y:S01]  /*2b00*/  LDS.U8 R180, [R13+0x6800] ;  /* 0x006800000db47984 */ /* 0x000ea20000000000 */
[----:B----4-:R-:W-:-:S03]  /*2b10*/  PRMT R155, R162, 0x7054, R155 ;  /* 0x00007054a29b7816 */ /* 0x010fc6000000009b */
[----:B------:R-:W-:Y:S01]  /*2b20*/  LDS.U8 R161, [R11+0x6808] ;  /* 0x006808000ba17984 */ /* 0x000fe20000000000 */
[----:B------:R-:W-:-:S03]  /*2b30*/  PRMT R152, R152, 0x7054, R15 ;  /* 0x0000705498987816 */ /* 0x000fc6000000000f */
[----:B------:R-:W3:Y:S01]  /*2b40*/  LDS.U8 R186, [R13+0x6808] ;  /* 0x006808000dba7984 */ /* 0x000ee20000000000 */
[----:B------:R-:W-:-:S03]  /*2b50*/  PRMT R153, R156, 0x7054, R153 ;  /* 0x000070549c997816 */ /* 0x000fc60000000099 */
[----:B------:R-:W-:Y:S01]  /*2b60*/  LDS.U8 R163, [R11+0x7000] ;  /* 0x007000000ba37984 */ /* 0x000fe20000000000 */
[----:B------:R-:W-:-:S03]  /*2b70*/  PRMT R157, R176, 0x7054, R157 ;  /* 0x00007054b09d7816 */ /* 0x000fc6000000009d */
[----:B------:R-:W4:Y:S01]  /*2b80*/  LDS.U8 R192, [R13+0x7000] ;  /* 0x007000000dc07984 */ /* 0x000f220000000000 */
[----:B0-----:R-:W-:-:S03]  /*2b90*/  PRMT R154, R164, 0x654, R155 ;  /* 0x00000654a49a7816 */ /* 0x001fc6000000009b */
[----:B------:R-:W-:Y:S01]  /*2ba0*/  LDS.U8 R165, [R11+0x7008] ;  /* 0x007008000ba57984 */ /* 0x000fe20000000000 */
[----:B------:R-:W-:-:S03]  /*2bb0*/  PRMT R152, R21, 0x654, R152 ;  /* 0x0000065415987816 */ /* 0x000fc60000000098 */
[----:B------:R-:W0:Y:S01]  /*2bc0*/  LDS.U8 R198, [R13+0x7008] ;  /* 0x007008000dc67984 */ /* 0x000e220000000000 */
[----:B-1----:R-:W-:-:S03]  /*2bd0*/  PRMT R153, R158, 0x654, R153 ;  /* 0x000006549e997816 */ /* 0x002fc60000000099 */
[----:B------:R-:W1:Y:S01]  /*2be0*/  LDS.U8 R182, [R10+0x6800] ;  /* 0x006800000ab67984 */ /* 0x000e620000000000 */
[----:B------:R-:W-:-:S03]  /*2bf0*/  PRMT R155, R178, 0x654, R157 ;  /* 0x00000654b29b7816 */ /* 0x000fc6000000009d */
[----:B------:R-:W1:Y:S04]  /*2c00*/  LDS.U8 R188, [R10+0x6808] ;  /* 0x006808000abc7984 */ /* 0x000e680000000000 */
[----:B------:R-:W1:Y:S04]  /*2c10*/  LDS.U8 R194, [R10+0x7000] ;  /* 0x007000000ac27984 */ /* 0x000e680000000000 */
[----:B------:R-:W1:Y:S01]  /*2c20*/  LDS.U8 R200, [R10+0x7008] ;  /* 0x007008000ac87984 */ /* 0x000e620000000000 */
[----:B--2---:R-:W-:-:S03]  /*2c30*/  PRMT R159, R180, 0x7604, R159 ;  /* 0x00007604b49f7816 */ /* 0x004fc6000000009f */
[----:B------:R-:W2:Y:S04]  /*2c40*/  LDS.U8 R184, [R12+0x6800] ;  /* 0x006800000cb87984 */ /* 0x000ea80000000000 */
[----:B------:R-:W2:Y:S01]  /*2c50*/  LDS.U8 R190, [R12+0x6808] ;  /* 0x006808000cbe7984 */ /* 0x000ea20000000000 */
[----:B---3--:R-:W-:-:S03]  /*2c60*/  PRMT R161, R186, 0x7604, R161 ;  /* 0x00007604baa17816 */ /* 0x008fc600000000a1 */
[----:B------:R-:W3:Y:S04]  /*2c70*/  LDS.U8 R196, [R12+0x7000] ;  /* 0x007000000cc47984 */ /* 0x000ee80000000000 */
[----:B------:R-:W3:Y:S01]  /*2c80*/  LDS.U8 R202, [R12+0x7008] ;  /* 0x007008000cca7984 */ /* 0x000ee20000000000 */
[----:B------:R-:W-:Y:S01]  /*2c90*/  WARPGROUP.ARRIVE ;  /* 0x00000000000079c5 */ /* 0x000fe20000000000 */
[----:B----4-:R-:W-:-:S05]  /*2ca0*/  PRMT R163, R192, 0x7604, R163 ;  /* 0x00007604c0a37816 */ /* 0x010fca00000000a3 */
[----:B------:R-:W-:Y:S01]  /*2cb0*/  QGMMA.64x128x32.F32.E5M2.E5M2 R88, R152, gdesc[UR8], R88, gsb0 ;  /* 0x01e0000898587df3 */ /* 0x000fe20008003858 */
[----:B0-----:R-:W-:Y:S02]  /*2cc0*/  PRMT R165, R198, 0x7604, R165 ;  /* 0x00007604c6a57816 */ /* 0x001fe400000000a5 */
[----:B-1----:R-:W-:Y:S02]  /*2cd0*/  PRMT R159, R182, 0x7054, R159 ;  /* 0x00007054b69f7816 */ /* 0x002fe4000000009f */
[----:B------:R-:W-:Y:S02]  /*2ce0*/  PRMT R161, R188, 0x7054, R161 ;  /* 0x00007054bca17816 */ /* 0x000fe400000000a1 */
[----:B------:R-:W-:Y:S02]  /*2cf0*/  PRMT R163, R194, 0x7054, R163 ;  /* 0x00007054c2a37816 */ /* 0x000fe400000000a3 */
[----:B------:R-:W-:Y:S02]  /*2d00*/  PRMT R165, R200, 0x7054, R165 ;  /* 0x00007054c8a57816 */ /* 0x000fe400000000a5 */
[----:B--2---:R-:W-:-:S02]  /*2d10*/  PRMT R156, R184, 0x654, R159 ;  /* 0x00000654b89c7816 */ /* 0x004fc4000000009f */
[----:B------:R-:W-:Y:S02]  /*2d20*/  PRMT R157, R190, 0x654, R161 ;  /* 0x00000654be9d7816 */ /* 0x000fe400000000a1 */
[----:B---3--:R-:W-:Y:S02]  /*2d30*/  PRMT R158, R196, 0x654, R163 ;  /* 0x00000654c49e7816 */ /* 0x008fe400000000a3 */
[----:B------:R-:W-:Y:S01]  /*2d40*/  PRMT R159, R202, 0x654, R165 ;  /* 0x00000654ca9f7816 */ /* 0x000fe200000000a5 */
[----:B------:R-:W-:-:S03]  /*2d50*/  WARPGROUP.DEPBAR.LE gsb0, 0x0 ;  /* 0x00008000000079c5 */ /* 0x000fc60000010000 */
[----:B------:R-:W-:-:S06]  /*2d60*/  WARPGROUP.ARRIVE ;  /* 0x00000000000079c5 */ /* 0x000fcc0000000000 */
[----:B------:R-:W-:Y:S03]  /*2d70*/  QGMMA.64x128x32.F32.E5M2.E5M2 R24, R156, gdesc[UR8], R24, gsb0 ;  /* 0x01e000089c187df3 */ /* 0x000fe60008003818 */
        /* <DEDUP_REMOVED lines=22> */
[----:B------:R-:W-:Y:S01]  /*2ee0*/  LDS.U8 R161, [R11+0x7808] ;  /* 0x007808000ba17984 */ /* 0x000fe20000000000 */
[----:B----4-:R-:W-:-:S03]  /*2ef0*/  PRMT R155, R162, 0x7054, R155 ;  /* 0x00007054a29b7816 */ /* 0x010fc6000000009b */
[----:B------:R-:W-:Y:S01]  /*2f00*/  LDS.U8 R163, [R11+0x8000] ;  /* 0x008000000ba37984 */ /* 0x000fe20000000000 */
[----:B------:R-:W-:-:S03]  /*2f10*/  PRMT R152, R152, 0x7054, R15 ;  /* 0x0000705498987816 */ /* 0x000fc6000000000f */
[----:B------:R-:W-:Y:S01]  /*2f20*/  LDS.U8 R165, [R11+0x8008] ;  /* 0x008008000ba57984 */ /* 0x000fe20000000000 */
[----:B------:R-:W-:-:S03]  /*2f30*/  PRMT R153, R156, 0x7054, R153 ;  /* 0x000070549c997816 */ /* 0x000fc60000000099 */
[----:B------:R-:W2:Y:S01]  /*2f40*/  LDS.U8 R180, [R13+0x7800] ;  /* 0x007800000db47984 */ /* 0x000ea20000000000 */
[----:B------:R-:W-:-:S03]  /*2f50*/  PRMT R157, R176, 0x7054, R157 ;  /* 0x00007054b09d7816 */ /* 0x000fc6000000009d */
[----:B------:R-:W3:Y:S01]  /*2f60*/  LDS.U8 R186, [R13+0x7808] ;  /* 0x007808000dba7984 */ /* 0x000ee20000000000 */
[----:B0-----:R-:W-:-:S03]  /*2f70*/  PRMT R154, R164, 0x654, R155 ;  /* 0x00000654a49a7816 */ /* 0x001fc6000000009b */
[----:B------:R-:W0:Y:S01]  /*2f80*/  LDS.U8 R192, [R13+0x8000] ;  /* 0x008000000dc07984 */ /* 0x000e220000000000 */
[----:B------:R-:W-:-:S03]  /*2f90*/  PRMT R152, R21, 0x654, R152 ;  /* 0x0000065415987816 */ /* 0x000fc60000000098 */
[----:B------:R-:W4:Y:S01]  /*2fa0*/  LDS.U8 R198, [R13+0x8008] ;  /* 0x008008000dc67984 */ /* 0x000f220000000000 */
[----:B-1----:R-:W-:-:S03]  /*2fb0*/  PRMT R153, R158, 0x654, R153 ;  /* 0x000006549e997816 */ /* 0x002fc60000000099 */
[----:B------:R-:W1:Y:S01]  /*2fc0*/  LDS.U8 R182, [R10+0x7800] ;  /* 0x007800000ab67984 */ /* 0x000e620000000000 */
[----:B------:R-:W-:-:S03]  /*2fd0*/  PRMT R155, R178, 0x654, R157 ;  /* 0x00000654b29b7816 */ /* 0x000fc6000000009d */
[----:B------:R-:W1:Y:S04]  /*2fe0*/  LDS.U8 R188, [R10+0x7808] ;  /* 0x007808000abc7984 */ /* 0x000e680000000000 */
[----:B------:R-:W1:Y:S04]  /*2ff0*/  LDS.U8 R194, [R10+0x8000] ;  /* 0x008000000ac27984 */ /* 0x000e680000000000 */
[----:B------:R-:W1:Y:S04]  /*3000*/  LDS.U8 R200, [R10+0x8008] ;  /* 0x008008000ac87984 */ /* 0x000e680000000000 */
[----:B------:R-:W1:Y:S04]  /*3010*/  LDS.U8 R184, [R12+0x7800] ;  /* 0x007800000cb87984 */ /* 0x000e680000000000 */
[----:B------:R-:W1:Y:S04]  /*3020*/  LDS.U8 R190, [R12+0x7808] ;  /* 0x007808000cbe7984 */ /* 0x000e680000000000 */
[----:B------:R-:W1:Y:S01]  /*3030*/  LDS.U8 R196, [R12+0x8000] ;  /* 0x008000000cc47984 */ /* 0x000e620000000000 */
[----:B--2---:R-:W-:-:S03]  /*3040*/  PRMT R159, R180, 0x7604, R159 ;  /* 0x00007604b49f7816 */ /* 0x004fc6000000009f */
[----:B------:R-:W2:Y:S01]  /*3050*/  LDS.U8 R202, [R12+0x8008] ;  /* 0x008008000cca7984 */ /* 0x000ea20000000000 */
[----:B------:R-:W-:Y:S01]  /*3060*/  WARPGROUP.ARRIVE ;  /* 0x00000000000079c5 */ /* 0x000fe20000000000 */
[----:B---3--:R-:W-:Y:S02]  /*3070*/  PRMT R161, R186, 0x7604, R161 ;  /* 0x00007604baa17816 */ /* 0x008fe400000000a1 */
[----:B0-----:R-:W-:-:S03]  /*3080*/  PRMT R163, R192, 0x7604, R163 ;  /* 0x00007604c0a37816 */ /* 0x001fc600000000a3 */
[----:B------:R-:W-:Y:S01]  /*3090*/  QGMMA.64x128x32.F32.E5M2.E5M2 R88, R152, gdesc[UR4], R88, gsb0 ;  /* 0x01e0000498587df3 */ /* 0x000fe20008003858 */
[----:B----4-:R-:W-:Y:S02]  /*30a0*/  PRMT R165, R198, 0x7604, R165 ;  /* 0x00007604c6a57816 */ /* 0x010fe400000000a5 */
[----:B-1----:R-:W-:Y:S02]  /*30b0*/  PRMT R159, R182, 0x7054, R159 ;  /* 0x00007054b69f7816 */ /* 0x002fe4000000009f */
[----:B------:R-:W-:Y:S02]  /*30c0*/  PRMT R161, R188, 0x7054, R161 ;  /* 0x00007054bca17816 */ /* 0x000fe400000000a1 */
[----:B------:R-:W-:Y:S02]  /*30d0*/  PRMT R163, R194, 0x7054, R163 ;  /* 0x00007054c2a37816 */ /* 0x000fe400000000a3 */
[----:B------:R-:W-:Y:S02]  /*30e0*/  PRMT R165, R200, 0x7054, R165 ;  /* 0x00007054c8a57816 */ /* 0x000fe400000000a5 */
[----:B------:R-:W-:-:S02]  /*30f0*/  PRMT R156, R184, 0x654, R159 ;  /* 0x00000654b89c7816 */ /* 0x000fc4000000009f */
[----:B------:R-:W-:Y:S02]  /*3100*/  PRMT R157, R190, 0x654, R161 ;  /* 0x00000654be9d7816 */ /* 0x000fe400000000a1 */
[----:B------:R-:W-:Y:S02]  /*3110*/  PRMT R158, R196, 0x654, R163 ;  /* 0x00000654c49e7816 */ /* 0x000fe400000000a3 */
[----:B--2---:R-:W-:Y:S01]  /*3120*/  PRMT R159, R202, 0x654, R165 ;  /* 0x00000654ca9f7816 */ /* 0x004fe200000000a5 */
[----:B------:R-:W-:-:S03]  /*3130*/  WARPGROUP.DEPBAR.LE gsb0, 0x0 ;  /* 0x00008000000079c5 */ /* 0x000fc60000010000 */
[----:B------:R-:W-:-:S06]  /*3140*/  WARPGROUP.ARRIVE ;  /* 0x00000000000079c5 */ /* 0x000fcc0000000000 */
[----:B------:R-:W-:Y:S03]  /*3150*/  QGMMA.64x128x32.F32.E5M2.E5M2 R24, R156, gdesc[UR4], R24, gsb0 ;  /* 0x01e000049c187df3 */ /* 0x000fe60008003818 */
[----:B------:R-:W-:Y:S02]  /*3160*/  WARPGROUP.DEPBAR.LE gsb0, 0x0 ;  /* 0x00008000000079c5 */ /* 0x000fe40000010000 */
[----:B------:R-:W-:Y:S05]  /*3170*/  @!P1 BRA `(.L_x_25) ;  /* 0x0000003400e89947 */ /* 0x000fea0003800000 */
[----:B------:R-:W-:Y:S05]  /*3180*/  @!P0 BRA `(.L_x_26) ;  /* 0x0000000000048947 */ /* 0x000fea0003800000 */
[----:B------:R-:W-:Y:S01]  /*3190*/  BPT.TRAP 0x1 ;  /* 0x000000040000795c */ /* 0x000fe20000300000 */
.L_x_26:
[----:B------:R-:W-:-:S05]  /*31a0*/  IMAD.SHL.U32 R10, R3, 0x8000, RZ ;  /* 0x00008000030a7824 */ /* 0x000fca00078e00ff */
[----:B------:R-:W-:-:S05]  /*31b0*/  LOP3.LUT R11, R10, R5, RZ, 0xfc, !PT ;  /* 0x000000050a0b7212 */ /* 0x000fca00078efcff */
[----:B------:R-:W-:Y:S01]  /*31c0*/  IMAD.IADD R11, R0, 0x1, R11 ;  /* 0x00000001000b7824 */ /* 0x000fe200078e020b */
[----:B------:R-:W-:Y:S06]  /*31d0*/  @P3 BRA `(.L_x_27) ;  /* 0x0000000000203947 */ /* 0x000fec0003800000 */
[----:B------:R-:W-:Y:S01]  /*31e0*/  UIADD3 UR5, UR39, 0x1, URZ ;  /* 0x0000000127057890 */ /* 0x000fe2000fffe03f */
[----:B------:R-:W-:-:S03]  /*31f0*/  SHF.L.U32 R13, R171, 0x1f, RZ ;  /* 0x0000001fab0d7819 */ /* 0x000fc600000006ff */
[----:B------:R-:W-:-:S04]  /*3200*/  UISETP.NE.AND UP0, UPT, UR5, 0x4, UPT ;  /* 0x000000040500788c */ /* 0x000fc8000bf05270 */
[----:B------:R-:W-:-:S06]  /*3210*/  USEL UR5, UR5, URZ, UP0 ;  /* 0x0000003f05057287 */ /* 0x000fcc0008000000 */
[----:B------:R-:W-:-:S04]  /*3220*/  IMAD.U32 R15, RZ, RZ, UR5 ;  /* 0x00000005ff0f7e24 */ /* 0x000fc8000f8e00ff */
[----:B------:R-:W-:-:S04]  /*3230*/  IMAD R12, R15, 0x8, R0 ;  /* 0x000000080f0c7824 */ /* 0x000fc800078e0200 */
[----:B------:R-:W0:Y:S02]  /*3240*/  SYNCS.PHASECHK.TRANS64.TRYWAIT P1, [R12+URZ], R13 ;  /* 0x0000000d0c0075a7 */ /* 0x000e24000802017f */
[----:B0-----:R-:W-:Y:S05]  /*3250*/  @!P1 BRA `(.L_x_28) ;  /* 0x000000e400f49947 */ /* 0x001fea0003800000 */
.L_x_27:
[--C-:B------:R-:W-:Y:S01]  /*3260*/  IMAD.IADD R195, R6, 0x1, R11.reuse ;  /* 0x0000000106c37824 */ /* 0x100fe200078e020b */
[----:B0-----:R-:W-:Y:S01]  /*3270*/  LDS.U8 R12, [R11+0x800] ;  /* 0x000800000b0c7984 */ /* 0x001fe20000000000 */
[C---:B------:R-:W-:Y:S02]  /*3280*/  IMAD.IADD R164, R4.reuse, 0x1, R11 ;  /* 0x0000000104a47824 */ /* 0x040fe400078e020b */
[----:B------:R-:W-:Y:S01]  /*3290*/  IMAD.IADD R178, R4, 0x1, R195 ;  /* 0x0000000104b27824 */ /* 0x000fe200078e02c3 */
[----:B------:R-:W-:Y:S04]  /*32a0*/  LDS.U8 R20, [R11+0x808] ;  /* 0x000808000b147984 */ /* 0x000fe80000000000 */
[----:B------:R-:W-:Y:S04]  /*32b0*/  LDS.U8 R154, [R11+0x1008] ;  /* 0x001008000b9a7984 */ /* 0x000fe80000000000 */
[----:B------:R-:W0:Y:S04]  /*32c0*/  LDS.U8 R13, [R195+0x800] ;  /* 0x00080000c30d7984 */ /* 0x000e280000000000 */
[----:B------:R-:W1:Y:S04]  /*32d0*/  LDS.U8 R21, [R195+0x808] ;  /* 0x00080800c3157984 */ /* 0x000e680000000000 */
[----:B------:R-:W2:Y:S04]  /*32e0*/  LDS.U8 R163, [R195+0x1008] ;  /* 0x00100800c3a37984 */ /* 0x000ea80000000000 */
[----:B------:R-:W-:Y:S04]  /*32f0*/  LDS.U8 R152, [R11+0x1000] ;  /* 0x001000000b987984 */ /* 0x000fe80000000000 */
[----:B------:R-:W-:Y:S04]  /*3300*/  LDS.U8 R156, [R11+0x4800] ;  /* 0x004800000b9c7984 */ /* 0x000fe80000000000 */
[----:B------:R-:W-:Y:S04]  /*3310*/  LDS.U8 R158, [R11+0x4808] ;  /* 0x004808000b9e7984 */ /* 0x000fe80000000000 */
[----:B------:R-:W-:Y:S04]  /*3320*/  LDS.U8 R160, [R11+0x5000] ;  /* 0x005000000ba07984 */ /* 0x000fe80000000000 */
[----:B------:R-:W-:Y:S04]  /*3330*/  LDS.U8 R162, [R11+0x5008] ;  /* 0x005008000ba27984 */ /* 0x000fe80000000000 */
[----:B------:R-:W3:Y:S04]  /*3340*/  LDS.U8 R155, [R195+0x1000] ;  /* 0x00100000c39b7984 */ /* 0x000ee80000000000 */
[----:B------:R-:W4:Y:S04]  /*3350*/  LDS.U8 R175, [R195+0x4800] ;  /* 0x00480000c3af7984 */ /* 0x000f280000000000 */
[----:B------:R-:W4:Y:S01]  /*3360*/  LDS.U8 R181, [R195+0x4808] ;  /* 0x00480800c3b57984 */ /* 0x000f220000000000 */
[----:B0-----:R-:W-:-:S03]  /*3370*/  PRMT R12, R13, 0x7604, R12 ;  /* 0x000076040d0c7816 */ /* 0x001fc6000000000c */
[----:B------:R-:W0:Y:S01]  /*3380*/  LDS.U8 R187, [R195+0x5000] ;  /* 0x00500000c3bb7984 */ /* 0x000e220000000000 */
[----:B-1----:R-:W-:-:S03]  /*3390*/  PRMT R20, R21, 0x7604, R20 ;  /* 0x0000760415147816 */ /* 0x002fc60000000014 */
[----:B------:R-:W1:Y:S01]  /*33a0*/  LDS.U8 R191, [R195+0x5008] ;  /* 0x00500800c3bf7984 */ /* 0x000e620000000000 */
[----:B--2---:R-:W-:-:S03]  /*33b0*/  PRMT R154, R163, 0x7604, R154 ;  /* 0x00007604a39a7816 */ /* 0x004fc6000000009a */
[----:B------:R-:W2:Y:S04]  /*33c0*/  LDS.U8 R15, [R164+0x800] ;  /* 0x00080000a40f7984 */ /* 0x000ea80000000000 */
[----:B------:R-:W2:Y:S04]  /*33d0*/  LDS.U8 R153, [R164+0x808] ;  /* 0x00080800a4997984 */ /* 0x000ea80000000000 */
[----:B------:R-:W2:Y:S04]  /*33e0*/  LDS.U8 R165, [R164+0x1008] ;  /* 0x00100800a4a57984 */ /* 0x000ea80000000000 */
[----:B------:R-:W2:Y:S04]  /*33f0*/  LDS.U8 R157, [R164+0x1000] ;  /* 0x00100000a49d7984 */ /* 0x000ea80000000000 */
[----:B------:R-:W2:Y:S04]  /*3400*/  LDS.U8 R177, [R164+0x4800] ;  /* 0x00480000a4b17984 */ /* 0x000ea80000000000 */
[----:B------:R-:W2:Y:S01]  /*3410*/  LDS.U8 R183, [R164+0x4808] ;  /* 0x00480800a4b77984 */ /* 0x000ea20000000000 */
[----:B---3--:R-:W-:-:S03]  /*3420*/  PRMT R152, R155, 0x7604, R152 ;  /* 0x000076049b987816 */ /* 0x008fc60000000098 */
[----:B------:R-:W3:Y:S01]  /*3430*/  LDS.U8 R189, [R164+0x5000] ;  /* 0x00500000a4bd7984 */ /* 0x000ee20000000000 */
[----:B----4-:R-:W-:-:S03]  /*3440*/  PRMT R156, R175, 0x7604, R156 ;  /* 0x00007604af9c7816 */ /* 0x010fc6000000009c */
[----:B------:R-:W4:Y:S01]  /*3450*/  LDS.U8 R193, [R164+0x5008] ;  /* 0x00500800a4c17984 */ /* 0x000f220000000000 */
[----:B------:R-:W-:-:S03]  /*3460*/  PRMT R158, R181, 0x7604, R158 ;  /* 0x00007604b59e7816 */ /* 0x000fc6000000009e */
[----:B------:R-:W4:Y:S01]  /*3470*/  LDS.U8 R11, [R178+0x800] ;  /* 0x00080000b20b7984 */ /* 0x000f220000000000 */
[----:B0-----:R-:W-:-:S03]  /*3480*/  PRMT R160, R187, 0x7604, R160 ;  /* 0x00007604bba07816 */ /* 0x001fc600000000a0 */
[----:B------:R-:W0:Y:S01]  /*3490*/  LDS.U8 R161, [R178+0x808] ;  /* 0x00080800b2a17984 */ /* 0x000e220000000000 */
[----:B-1----:R-:W-:-:S03]  /*34a0*/  PRMT R162, R191, 0x7604, R162 ;  /* 0x00007604bfa27816 */ /* 0x002fc600000000a2 */
[----:B------:R-:W1:Y:S01]  /*34b0*/  LDS.U8 R167, [R178+0x1008] ;  /* 0x00100800b2a77984 */ /* 0x000e620000000000 */
[----:B--2---:R-:W-:-:S03]  /*34c0*/  PRMT R12, R15, 0x7054, R12 ;  /* 0x000070540f0c7816 */ /* 0x004fc6000000000c */
[----:B------:R-:W2:Y:S01]  /*34d0*/  LDS.U8 R159, [R178+0x1000] ;  /* 0x00100000b29f7984 */ /* 0x000ea20000000000 */
[----:B------:R-:W-:-:S03]  /*34e0*/  PRMT R20, R153, 0x7054, R20 ;  /* 0x0000705499147816 */ /* 0x000fc60000000014 */
[----:B------:R-:W2:Y:S01]  /*34f0*/  LDS.U8 R179, [R178+0x4800] ;  /* 0x00480000b2b37984 */ /* 0x000ea20000000000 */
[----:B------:R-:W-:-:S03]  /*3500*/  PRMT R154, R165, 0x7054, R154 ;  /* 0x00007054a59a7816 */ /* 0x000fc6000000009a */
[----:B------:R-:W2:Y:S01]  /*3510*/  LDS.U8 R185, [R178+0x4808] ;  /* 0x00480800b2b97984 */ /* 0x000ea20000000000 */
[----:B------:R-:W-:-:S03]  /*3520*/  PRMT R152, R157, 0x7054, R152 ;  /* 0x000070549d987816 */ /* 0x000fc60000000098 */
[----:B------:R-:W2:Y:S01]  /*3530*/  LDS.U8 R166, [R178+0x5000] ;  /* 0x00500000b2a67984 */ /* 0x000ea20000000000 */
[----:B------:R-:W-:-:S03]  /*3540*/  PRMT R156, R177, 0x7054, R156 ;  /* 0x00007054b19c7816 */ /* 0x000fc6000000009c */
[----:B------:R-:W2:Y:S01]  /*3550*/  LDS.U8 R176, [R178+0x5008] ;  /* 0x00500800b2b07984 */ /* 0x000ea20000000000 */
[----:B------:R-:W-:Y:S02]  /*3560*/  PRMT R158, R183, 0x7054, R158 ;  /* 0x00007054b79e7816 */ /* 0x000fe4000000009e */
[----:B---3--:R-:W-:Y:S02]  /*3570*/  PRMT R189, R189, 0x7054, R160 ;  /* 0x00007054bdbd7816 */ /* 0x008fe400000000a0 */
[----:B----4-:R-:W-:Y:S02]  /*3580*/  PRMT R193, R193, 0x7054, R162 ;  /* 0x00007054c1c17816 */ /* 0x010fe400000000a2 */
[----:B------:R-:W-:Y:S01]  /*3590*/  PRMT R160, R11, 0x654, R12 ;  /* 0x000006540ba07816 */ /* 0x000fe2000000000c */
[----:B------:R-:W-:Y:S02]  /*35a0*/  IMAD.MOV.U32 R12, RZ, RZ, R8 ;  /* 0x000000ffff0c7224 */ /* 0x000fe400078e0008 */
[----:B------:R-:W-:Y:S01]  /*35b0*/  IMAD.MOV.U32 R11, RZ, RZ, R9 ;  /* 0x000000ffff0b7224 */ /* 0x000fe200078e0009 */
[----:B0-----:R-:W-:Y:S01]  /*35c0*/  PRMT R161, R161, 0x654, R20 ;  /* 0x00000654a1a17816 */ /* 0x001fe20000000014 */
[----:B------:R-:W-:Y:S01]  /*35d0*/  IMAD.MOV.U32 R20, RZ, RZ, RZ ;  /* 0x000000ffff147224 */ /* 0x000fe200078e00ff */
[----:B-1----:R-:W-:-:S02]  /*35e0*/  PRMT R163, R167, 0x654, R154 ;  /* 0x00000654a7a37816 */ /* 0x002fc4000000009a */
[----:B--2---:R-:W-:Y:S02]  /*35f0*/  PRMT R162, R159, 0x654, R152 ;  /* 0x000006549fa27816 */ /* 0x004fe40000000098 */
[----:B------:R-:W-:Y:S02]  /*3600*/  PRMT R164, R179, 0x654, R156 ;  /* 0x00000654b3a47816 */ /* 0x000fe4000000009c */
[----:B------:R-:W-:Y:S02]  /*3610*/  PRMT R165, R185, 0x654, R158 ;  /* 0x00000654b9a57816 */ /* 0x000fe4000000009e */
[----:B------:R-:W-:Y:S02]  /*3620*/  PRMT R166, R166, 0x654, R189 ;  /* 0x00000654a6a67816 */ /* 0x000fe400000000bd */
[----:B------:R-:W-:-:S07]  /*3630*/  PRMT R167, R176, 0x654, R193 ;  /* 0x00000654b0a77816 */ /* 0x000fce00000000c1 */
.L_x_29:
[C---:B------:R-:W-:Y:S01]  /*3640*/  IMAD R13, R20.reuse, 0x2, R7 ;  /* 0x00000002140d7824 */ /* 0x040fe200078e0207 */
[----:B0-----:R-:W-:Y:S01]  /*3650*/  LOP3.LUT R15, R11, 0x7, RZ, 0xc0, !PT ;  /* 0x000000070b0f7812 */ /* 0x001fe200078ec0ff */
[----:B------:R-:W-:Y:S01]  /*3660*/  VIADD R20, R20, 0x1 ;  /* 0x0000000114147836 */ /* 0x000fe20000000000 */
[----:B------:R-:W-:Y:S01]  /*3670*/  SHF.R.S32.HI R11, RZ, 0x3, R11 ;  /* 0x00000003ff0b7819 */ /* 0x000fe2000001140b */
[C---:B------:R-:W-:Y:S01]  /*3680*/  VIADD R152, R13.reuse, 0xfffffffc ;  /* 0xfffffffc0d987836 */ /* 0x040fe20000000000 */
[----:B------:R-:W-:-:S04]  /*3690*/  ISETP.GE.AND P1, PT, R13, 0x4, PT ;  /* 0x000000040d00780c */ /* 0x000fc80003f26270 */
[----:B------:R-:W-:-:S04]  /*36a0*/  SEL R15, R15, R14, !P1 ;  /* 0x0000000e0f0f7207 */ /* 0x000fc80004800000 */
[C---:B------:R-:W-:Y:S01]  /*36b0*/  LOP3.LUT R21, R15.reuse, 0x1, RZ, 0xc0, !PT ;  /* 0x000000010f157812 */ /* 0x040fe200078ec0ff */
[----:B------:R-:W-:-:S04]  /*36c0*/  IMAD.SHL.U32 R13, R15, 0x10, RZ ;  /* 0x000000100f0d7824 */ /* 0x000fc800078e00ff */
[----:B------:R-:W-:Y:S02]  /*36d0*/  @!P1 LOP3.LUT R152, R12, 0x7, RZ, 0xc0, !PT ;  /* 0x000000070c989812 */ /* 0x000fe400078ec0ff */
[----:B------:R-:W-:Y:S02]  /*36e0*/  ISETP.NE.U32.AND P1, PT, R21, 0x1, PT ;  /* 0x000000011500780c */ /* 0x000fe40003f25070 */
[----:B------:R-:W-:Y:S01]  /*36f0*/  LOP3.LUT R21, R13, 0x70, RZ, 0xc0, !PT ;  /* 0x000000700d157812 */ /* 0x000fe200078ec0ff */
[C---:B------:R-:W-:Y:S01]  /*3700*/  VIADD R13, R15.reuse, 0x1 ;  /* 0x000000010f0d7836 */ /* 0x040fe20000000000 */
[-C--:B------:R-:W-:Y:S02]  /*3710*/  ISETP.NE.AND P3, PT, R15, R152.reuse, PT ;  /* 0x000000980f00720c */ /* 0x080fe40003f65270 */
[----:B------:R-:W-:Y:S01]  /*3720*/  SEL R153, R172, 0x70, P1 ;  /* 0x00000070ac997807 */ /* 0x000fe20000800000 */
[----:B------:R-:W-:Y:S01]  /*3730*/  IMAD R154, R152, 0x800, R21 ;  /* 0x00000800989a7824 */ /* 0x000fe200078e0215 */
[----:B------:R-:W-:-:S02]  /*3740*/  SEL R13, R13, R152, !P3 ;  /* 0x000000980d0d7207 */ /* 0x000fc40005800000 */
[----:B------:R-:W-:Y:S01]  /*3750*/  R2P PR, R15, 0x6 ;  /* 0x000000060f007804 */ /* 0x000fe20000000000 */
[----:B------:R-:W-:Y:S01]  /*3760*/  IMAD R153, R170, R153, R19 ;  /* 0x00000099aa997224 */ /* 0x000fe200078e0213 */
[----:B------:R-:W-:Y:S01]  /*3770*/  LOP3.LUT R156, R13, 0x1, RZ, 0xc0, !PT ;  /* 0x000000010d9c7812 */ /* 0x000fe200078ec0ff */
[----:B------:R-:W-:Y:S01]  /*3780*/  IMAD R21, R3, 0x4000, R154 ;  /* 0x0000400003157824 */ /* 0x000fe200078e029a */
[----:B------:R-:W-:Y:S01]  /*3790*/  SHF.R.S32.HI R12, RZ, 0x3, R12 ;  /* 0x00000003ff0c7819 */ /* 0x000fe2000001140c */
[----:B------:R-:W-:Y:S01]  /*37a0*/  VIADD R154, R152, 0x1 ;  /* 0x00000001989a7836 */ /* 0x000fe20000000000 */
[----:B------:R-:W-:Y:S01]  /*37b0*/  ISETP.NE.U32.AND P4, PT, R156, 0x1, PT ;  /* 0x000000019c00780c */ /* 0x000fe20003f85070 */
[----:B------:R-:W-:Y:S01]  /*37c0*/  IMAD.SHL.U32 R155, R13, 0x10, RZ ;  /* 0x000000100d9b7824 */ /* 0x000fe200078e00ff */
[----:B------:R-:W-:Y:S02]  /*37d0*/  IADD3 R184, R0, R21, R153 ;  /* 0x0000001500b87210 */ /* 0x000fe40007ffe099 */
[----:B------:R-:W-:-:S02]  /*37e0*/  SEL R154, R154, R15, !P3 ;  /* 0x0000000f9a9a7207 */ /* 0x000fc40005800000 */
[----:B------:R-:W-:Y:S01]  /*37f0*/  LOP3.LUT R155, R155, 0x70, RZ, 0xc0, !PT ;  /* 0x000000709b9b7812 */ /* 0x000fe200078ec0ff */
[----:B------:R-:W-:Y:S01]  /*3800*/  VIADD R21, R184, 0x20800 ;  /* 0x00020800b8157836 */ /* 0x000fe20000000000 */
[----:B------:R-:W-:Y:S01]  /*3810*/  SEL R153, R172, 0x70, P4 ;  /* 0x00000070ac997807 */ /* 0x000fe20002000000 */
[----:B------:R-:W-:Y:S01]  /*3820*/  VIADD R156, R184, 0x20920 ;  /* 0x00020920b89c7836 */ /* 0x000fe20000000000 */
[----:B------:R-:W-:Y:S01]  /*3830*/  LDS.U8 R157, [R184+0x20c00] ;  /* 0x020c0000b89d7984 */ /* 0x000fe20000000000 */
[C---:B------:R-:W-:Y:S01]  /*3840*/  IMAD R158, R154.reuse, 0x800, R155 ;  /* 0x000008009a9e7824 */ /* 0x040fe200078e029b */
[----:B------:R-:W-:Y:S01]  /*3850*/  LOP3.LUT R185, R154, 0x1, RZ, 0xc0, !PT ;  /* 0x000000019ab97812 */ /* 0x000fe200078ec0ff */
[----:B------:R-:W-:Y:S01]  /*3860*/  @P1 VIADD R156, R21, 0xe0 ;  /* 0x000000e0159c1836 */ /* 0x000fe20000000000 */
[----:B------:R-:W-:Y:S01]  /*3870*/  SEL R21, R174, 0x1c0, !P2 ;  /* 0x000001c0ae157807 */ /* 0x000fe20005000000 */
[----:B------:R-:W-:Y:S01]  /*3880*/  IMAD R155, R170, R153, R19 ;  /* 0x00000099aa9b7224 */ /* 0x000fe200078e0213 */
[----:B------:R-:W-:Y:S01]  /*3890*/  R2P PR, R13, 0x6 ;  /* 0x000000060d007804 */ /* 0x000fe20000000000 */
[----:B------:R-:W-:-:S02]  /*38a0*/  IMAD R153, R3, 0x4000, R158 ;  /* 0x0000400003997824 */ /* 0x000fc400078e029e */
[----:B------:R-:W-:Y:S02]  /*38b0*/  IMAD.IADD R187, R21, 0x1, R184 ;  /* 0x0000000115bb7824 */ /* 0x000fe400078e02b8 */
[----:B------:R-:W-:Y:S02]  /*38c0*/  SEL R175, R174, 0x1c0, !P2 ;  /* 0x000001c0aeaf7807 */ /* 0x000fe40005000000 */
[----:B------:R-:W-:Y:S01]  /*38d0*/  IADD3 R188, R0, R153, R155 ;  /* 0x0000009900bc7210 */ /* 0x000fe20007ffe09b */
[----:B------:R-:W-:Y:S01]  /*38e0*/  LDS.U8 R159, [R187+0x20c00] ;  /* 0x020c0000bb9f7984 */ /* 0x000fe20000000000 */
[----:B------:R-:W-:-:S03]  /*38f0*/  LOP3.LUT R155, R152, 0x1, RZ, 0xc0, !PT ;  /* 0x00000001989b7812 */ /* 0x000fc600078ec0ff */
[C---:B------:R-:W-:Y:S01]  /*3900*/  VIADD R153, R188.reuse, 0x20800 ;  /* 0x00020800bc997836 */ /* 0x040fe20000000000 */
[----:B------:R-:W-:Y:S01]  /*3910*/  LDS.U8 R176, [R188+0x20800] ;  /* 0x02080000bcb07984 */ /* 0x000fe20000000000 */
[----:B------:R-:W-:Y:S02]  /*3920*/  VIADD R178, R188, 0x20920 ;  /* 0x00020920bcb27836 */ /* 0x000fe40000000000 */
[----:B------:R-:W-:Y:S01]  /*3930*/  @P1 VIADD R178, R153, 0xe0 ;  /* 0x000000e099b21836 */ /* 0x000fe20000000000 */
[C---:B------:R-:W-:Y:S01]  /*3940*/  R2P PR, R152.reuse, 0x6 ;  /* 0x0000000698007804 */ /* 0x040fe20000000000 */
[----:B------:R-:W-:Y:S01]  /*3950*/  IMAD.SHL.U32 R152, R152, 0x10, RZ ;  /* 0x0000001098987824 */ /* 0x000fe200078e00ff */
[----:B------:R-:W-:Y:S01]  /*3960*/  ISETP.NE.U32.AND P3, PT, R155, 0x1, PT ;  /* 0x000000019b00780c */ /* 0x000fe20003f65070 */
[----:B------:R-:W-:Y:S01]  /*3970*/  IMAD.IADD R189, R175, 0x1, R188 ;  /* 0x00000001afbd7824 */ /* 0x000fe200078e02bc */
[----:B------:R-:W-:Y:S01]  /*3980*/  LDS.U8 R177, [R178] ;  /* 0x00000000b2b17984 */ /* 0x000fe20000000000 */
[----:B------:R-:W-:Y:S01]  /*3990*/  SEL R153, R173, 0xe0, !P1 ;  /* 0x000000e0ad997807 */ /* 0x000fe20004800000 */
[----:B------:R-:W-:Y:S01]  /*39a0*/  IMAD.IADD R180, R175, 0x1, R178 ;  /* 0x00000001afb47824 */ /* 0x000fe200078e02b2 */
[----:B------:R-:W-:Y:S01]  /*39b0*/  LOP3.LUT R152, R152, 0x70, RZ, 0xc0, !PT ;  /* 0x0000007098987812 */ /* 0x000fe200078ec0ff */
[----:B------:R-:W-:Y:S01]  /*39c0*/  LDS.U8 R179, [R189+0x20800] ;  /* 0x02080000bdb37984 */ /* 0x000fe20000000000 */
[----:B------:R-:W-:Y:S01]  /*39d0*/  SEL R158, R172, 0x70, P3 ;  /* 0x00000070ac9e7807 */ /* 0x000fe20001800000 */
[----:B------:R-:W-:-:S02]  /*39e0*/  IMAD R153, R170, R153, RZ ;  /* 0x00000099aa997224 */ /* 0x000fc400078e02ff */
[----:B------:R-:W-:Y:S01]  /*39f0*/  IMAD R152, R15, 0x800, R152 ;  /* 0x000008000f987824 */ /* 0x000fe200078e0298 */
[----:B------:R-:W-:Y:S01]  /*3a00*/  LDS.U8 R181, [R180] ;  /* 0x00000000b4b57984 */ /* 0x000fe20000000000 */
[----:B------:R-:W-:Y:S02]  /*3a10*/  IMAD R153, R19, R158, R153 ;  /* 0x0000009e13997224 */ /* 0x000fe400078e0299 */
[----:B------:R-:W-:Y:S01]  /*3a20*/  IMAD R15, R3, 0x4000, R152 ;  /* 0x00004000030f7824 */ /* 0x000fe200078e0298 */
[----:B------:R-:W-:Y:S04]  /*3a30*/  LDS.U8 R158, [R156+0x400] ;  /* 0x000400009c9e7984 */ /* 0x000fe80000000000 */
[----:B------:R-:W-:Y:S01]  /*3a40*/  IADD3 R190, R0, R15, R153 ;  /* 0x0000000f00be7210 */ /* 0x000fe20007ffe099 */
[----:B------:R-:W-:Y:S01]  /*3a50*/  IMAD.IADD R153, R21, 0x1, R156 ;  /* 0x0000000115997824 */ /* 0x000fe200078e029c */
[----:B------:R-:W-:Y:S03]  /*3a60*/  LDS.U8 R152, [R187+0x20800] ;  /* 0x02080000bb987984 */ /* 0x000fe60000000000 */
[C---:B------:R-:W-:Y:S01]  /*3a70*/  VIADD R15, R190.reuse, 0x20800 ;  /* 0x00020800be0f7836 */ /* 0x040fe20000000000 */
[----:B------:R-:W-:Y:S01]  /*3a80*/  LDS.U8 R21, [R156] ;  /* 0x000000009c157984 */ /* 0x000fe20000000000 */
[----:B------:R-:W-:-:S02]  /*3a90*/  VIADD R186, R190, 0x20a40 ;  /* 0x00020a40beba7836 */ /* 0x000fc40000000000 */
[----:B------:R-:W-:Y:S01]  /*3aa0*/  @P2 VIADD R186, R15, 0x1c0 ;  /* 0x000001c00fba2836 */ /* 0x000fe20000000000 */
[----:B------:R-:W-:Y:S01]  /*3ab0*/  LDS.U8 R155, [R153] ;  /* 0x00000000999b7984 */ /* 0x000fe20000000000 */
[C---:B------:R-:W-:Y:S01]  /*3ac0*/  R2P PR, R154.reuse, 0x6 ;  /* 0x000000069a007804 */ /* 0x040fe20000000000 */
[----:B------:R-:W-:Y:S01]  /*3ad0*/  IMAD.SHL.U32 R154, R154, 0x10, RZ ;  /* 0x000000109a9a7824 */ /* 0x000fe200078e00ff */
[----:B------:R-:W-:Y:S01]  /*3ae0*/  ISETP.NE.U32.AND P3, PT, R185, 0x1, PT ;  /* 0x00000001b900780c */ /* 0x000fe20003f65070 */
[----:B------:R-:W0:Y:S03]  /*3af0*/  LDS.U8 R15, [R184+0x20800] ;  /* 0x02080000b80f7984 */ /* 0x000e260000000000 */
[----:B------:R-:W-:Y:S01]  /*3b00*/  LOP3.LUT R154, R154, 0x70, RZ, 0xc0, !PT ;  /* 0x000000709a9a7812 */ /* 0x000fe200078ec0ff */
[----:B------:R1:W2:Y:S04]  /*3b10*/  LDS.U8 R175, [R153+0x400] ;  /* 0x0004000099af7984 */ /* 0x0002a80000000000 */
[----:B------:R3:W4:Y:S01]  /*3b20*/  LDS.U8 R182, [R188+0x20c00] ;  /* 0x020c0000bcb67984 */ /* 0x0007220000000000 */
[----:B------:R-:W-:-:S03]  /*3b30*/  IMAD R154, R13, 0x800, R154 ;  /* 0x000008000d9a7824 */ /* 0x000fc600078e029a */
[----:B------:R-:W4:Y:S01]  /*3b40*/  LDS.U8 R183, [R178+0x400] ;  /* 0x00040000b2b77984 */ /* 0x000f220000000000 */
[----:B-1----:R-:W-:Y:S01]  /*3b50*/  SEL R153, R173, 0xe0, !P1 ;  /* 0x000000e0ad997807 */ /* 0x002fe20004800000 */
[----:B------:R-:W-:Y:S01]  /*3b60*/  IMAD R13, R3, 0x4000, R154 ;  /* 0x00004000030d7824 */ /* 0x000fe200078e029a */
[----:B------:R-:W-:Y:S01]  /*3b70*/  ISETP.NE.AND P1, PT, R20, 0x4, PT ;  /* 0x000000041400780c */ /* 0x000fe20003f25270 */
[----:B------:R-:W1:Y:S01]  /*3b80*/  LDS.U8 R184, [R189+0x20c00] ;  /* 0x020c0000bdb87984 */ /* 0x000e620000000000 */
[----:B---3--:R-:W-:Y:S01]  /*3b90*/  SEL R188, R172, 0x70, P3 ;  /* 0x00000070acbc7807 */ /* 0x008fe20001800000 */
[----:B------:R-:W-:Y:S02]  /*3ba0*/  IMAD R153, R170, R153, RZ ;  /* 0x00000099aa997224 */ /* 0x000fe400078e02ff */
[----:B------:R-:W3:Y:S01]  /*3bb0*/  LDS.U8 R156, [R180+0x400] ;  /* 0x00040000b49c7984 */ /* 0x000ee20000000000 */
[----:B------:R-:W-:Y:S01]  /*3bc0*/  NOP ;  /* 0x0000000000007918 */ /* 0x000fe20000000000 */
[----:B------:R-:W-:-:S05]  /*3bd0*/  IMAD R153, R19, R188, R153 ;  /* 0x000000bc13997224 */ /* 0x000fca00078e0299 */
[----:B------:R-:W-:-:S05]  /*3be0*/  IADD3 R153, R0, R13, R153 ;  /* 0x0000000d00997210 */ /* 0x000fca0007ffe099 */
[C---:B------:R-:W-:Y:S02]  /*3bf0*/  VIADD R13, R153.reuse, 0x20800 ;  /* 0x00020800990d7836 */ /* 0x040fe40000000000 */
[----:B------:R-:W-:Y:S01]  /*3c00*/  VIADD R154, R153, 0x20a40 ;  /* 0x00020a40999a7836 */ /* 0x000fe20000000000 */
[----:B0-----:R0:W-:Y:S01]  /*3c10*/  STS.U8 [R190+0x20800], R15 ;  /* 0x0208000fbe007388 */ /* 0x0011e20000000000 */
[----:B------:R-:W-:-:S03]  /*3c20*/  @P2 VIADD R154, R13, 0x1c0 ;  /* 0x000001c00d9a2836 */ /* 0x000fc60000000000 */
[----:B------:R0:W-:Y:S04]  /*3c30*/  STS.U8 [R186], R21 ;  /* 0x00000015ba007388 */ /* 0x0001e80000000000 */
[----:B------:R0:W-:Y:S04]  /*3c40*/  STS.U8 [R190+0x20c00], R152 ;  /* 0x020c0098be007388 */ /* 0x0001e80000000000 */
[----:B------:R0:W-:Y:S04]  /*3c50*/  STS.U8 [R186+0x400], R155 ;  /* 0x0004009bba007388 */ /* 0x0001e80000000000 */
[----:B------:R0:W-:Y:S04]  /*3c60*/  STS.U8 [R190+0x20801], R157 ;  /* 0x0208019dbe007388 */ /* 0x0001e80000000000 */
[----:B------:R0:W-:Y:S04]  /*3c70*/  STS.U8 [R186+0x1], R158 ;  /* 0x0000019eba007388 */ /* 0x0001e80000000000 */
[----:B------:R0:W-:Y:S04]  /*3c80*/  STS.U8 [R190+0x20c01], R159 ;  /* 0x020c019fbe007388 */ /* 0x0001e80000000000 */
[----:B--2---:R0:W-:Y:S04]  /*3c90*/  STS.U8 [R186+0x401], R175 ;  /* 0x000401afba007388 */ /* 0x0041e80000000000 */
[----:B------:R0:W-:Y:S04]  /*3ca0*/  STS.U8 [R190+0x20804], R176 ;  /* 0x020804b0be007388 */ /* 0x0001e80000000000 */
[----:B------:R0:W-:Y:S04]  /*3cb0*/  STS.U8 [R186+0x4], R177 ;  /* 0x000004b1ba007388 */ /* 0x0001e80000000000 */
[----:B------:R0:W-:Y:S04]  /*3cc0*/  STS.U8 [R190+0x20c04], R179 ;  /* 0x020c04b3be007388 */ /* 0x0001e80000000000 */
[----:B------:R0:W-:Y:S04]  /*3cd0*/  STS.U8 [R186+0x404], R181 ;  /* 0x000404b5ba007388 */ /* 0x0001e80000000000 */
[----:B----4-:R0:W-:Y:S04]  /*3ce0*/  STS.U8 [R190+0x20805], R182 ;  /* 0x020805b6be007388 */ /* 0x0101e80000000000 */
[----:B------:R0:W-:Y:S04]  /*3cf0*/  STS.U8 [R186+0x5], R183 ;  /* 0x000005b7ba007388 */ /* 0x0001e80000000000 */
[----:B-1----:R0:W-:Y:S04]  /*3d00*/  STS.U8 [R190+0x20c05], R184 ;  /* 0x020c05b8be007388 */ /* 0x0021e80000000000 */
[----:B---3--:R0:W-:Y:S04]  /*3d10*/  STS.U8 [R186+0x405], R156 ;  /* 0x0004059cba007388 */ /* 0x0081e80000000000 */
        /* <DEDUP_REMOVED lines=9> */
[----:B------:R-:W1:Y:S01]  /*3db0*/  LDC R11, c[0x0][0x28c] ;  /* 0x0000a300ff0b7b82 */ /* 0x000e620000000800 */
[----:B------:R-:W-:Y:S01]  /*3dc0*/  UMOV UR5, UR39 ;  /* 0x0000002700057c82 */ /* 0x000fe20008000000 */
[----:B-1----:R-:W-:-:S13]  /*3dd0*/  ISETP.GE.AND P1, PT, R11, 0x101, PT ;  /* 0x000001010b00780c */ /* 0x002fda0003f26270 */
[----:B------:R-:W-:Y:S05]  /*3de0*/  @!P1 BRA `(.L_x_30) ;  /* 0x0000001c00149947 */ /* 0x000fea0003800000 */
[----:B------:R-:W-:Y:S01]  /*3df0*/  R2UR UR7, R3 ;  /* 0x00000000030772ca */ /* 0x000fe200000e0000 */
[----:B------:R-:W-:Y:S01]  /*3e00*/  UIADD3 UR6, UR41, -0x1, URZ ;  /* 0xffffffff29067890 */ /* 0x000fe2000fffe03f */
[----:B------:R-:W-:-:S13]  /*3e10*/  UMOV UR5, UR39 ;  /* 0x0000002700057c82 */ /* 0x000fda0008000000 */
.L_x_40:
[----:B------:R-:W-:-:S04]  /*3e20*/  UIADD3 UR8, UR7, 0x1, URZ ;  /* 0x0000000107087890 */ /* 0x000fc8000fffe03f */
[----:B------:R-:W-:-:S04]  /*3e30*/  UISETP.NE.AND UP0, UPT, UR8, 0x4, UPT ;  /* 0x000000040800788c */ /* 0x000fc8000bf05270 */
[----:B------:R-:W-:Y:S02]  /*3e40*/  USEL UR9, URZ, 0x1, UP0 ;  /* 0x000000013f097887 */ /* 0x000fe40008000000 */
[----:B------:R-:W-:-:S04]  /*3e50*/  USEL UR8, UR8, URZ, UP0 ;  /* 0x0000003f08087287 */ /* 0x000fc80008000000 */
[----:B------:R-:W-:Y:S02]  /*3e60*/  LOP3.LUT R171, R171, UR9, RZ, 0x3c, !PT ;  /* 0x00000009abab7c12 */ /* 0x000fe4000f8e3cff */
[----:B------:R-:W-:Y:S01]  /*3e70*/  IMAD.U32 R3, RZ, RZ, UR8 ;  /* 0x00000008ff037e24 */ /* 0x000fe2000f8e00ff */
[----:B0-----:R-:W-:Y:S06]  /*3e80*/  @!P0 BRA `(.L_x_31) ;  /* 0x0000000000048947 */ /* 0x001fec0003800000 */
[----:B------:R-:W-:Y:S01]  /*3e90*/  BPT.TRAP 0x1 ;  /* 0x000000040000795c */ /* 0x000fe20000300000 */
.L_x_31:
[----:B------:R-:W1:Y:S01]  /*3ea0*/  S2UR UR9, SR_CgaCtaId ;  /* 0x00000000000979c3 */ /* 0x000e620000008800 */
[----:B------:R-:W-:Y:S01]  /*3eb0*/  UMOV UR8, 0x400 ;  /* 0x0000040000087882 */ /* 0x000fe20000000000 */
[----:B------:R-:W-:Y:S01]  /*3ec0*/  USHF.L.U32 UR10, UR7, 0xf, URZ ;  /* 0x0000000f070a7899 */ /* 0x000fe2000800063f */
[----:B------:R-:W-:Y:S01]  /*3ed0*/  SHF.L.U32 R11, R171, 0x1f, RZ ;  /* 0x0000001fab0b7819 */ /* 0x000fe200000006ff */
[----:B------:R-:W-:Y:S02]  /*3ee0*/  UMOV UR11, 0x40000040 ;  /* 0x40000040000b7882 */ /* 0x000fe40000000000 */
[----:B------:R-:W-:Y:S02]  /*3ef0*/  UMOV UR15, UR11 ;  /* 0x0000000b000f7c82 */ /* 0x000fe40008000000 */
[----:B------:R-:W-:Y:S01]  /*3f00*/  LOP3.LUT R13, R5, UR10, RZ, 0xfc, !PT ;  /* 0x0000000a050d7c12 */ /* 0x000fe2000f8efcff */
[----:B------:R-:W-:-:S07]  /*3f10*/  ULEA UR10, UR7, UR4, 0xa ;  /* 0x00000004070a7291 */ /* 0x000fce000f8e503f */
[----:B------:R-:W-:Y:S01]  /*3f20*/  UMOV UR14, UR10 ;  /* 0x0000000a000e7c82 */ /* 0x000fe20008000000 */
[----:B-1----:R-:W-:-:S06]  /*3f30*/  ULEA UR8, UR9, UR8, 0x18 ;  /* 0x0000000809087291 */ /* 0x002fcc000f8ec03f */
[----:B------:R-:W-:Y:S01]  /*3f40*/  IMAD.U32 R0, RZ, RZ, UR8 ;  /* 0x00000008ff007e24 */ /* 0x000fe2000f8e00ff */
[----:B------:R-:W-:-:S03]  /*3f50*/  UIADD3 UR8, UR10, 0x2, URZ ;  /* 0x000000020a087890 */ /* 0x000fc6000fffe03f */
[----:B------:R-:W-:Y:S02]  /*3f60*/  IMAD.IADD R13, R0, 0x1, R13 ;  /* 0x00000001000d7824 */ /* 0x000fe400078e020d */
[----:B------:R-:W-:Y:S02]  /*3f70*/  IMAD R12, R3, 0x8, R0 ;  /* 0x00000008030c7824 */ /* 0x000fe400078e0200 */
[--C-:B0-----:R-:W-:Y:S02]  /*3f80*/  IMAD.IADD R15, R6, 0x1, R13.reuse ;  /* 0x00000001060f7824 */ /* 0x101fe400078e020d */
[C---:B------:R-:W-:Y:S01]  /*3f90*/  IMAD.IADD R10, R4.reuse, 0x1, R13 ;  /* 0x00000001040a7824 */ /* 0x040fe200078e020d */
[----:B------:R0:W1:Y:S01]  /*3fa0*/  SYNCS.PHASECHK.TRANS64.TRYWAIT P1, [R12+URZ], R11 ;  /* 0x0000000b0c0075a7 */ /* 0x000062000802017f */
[----:B------:R-:W-:Y:S01]  /*3fb0*/  IMAD.IADD R19, R4, 0x1, R15 ;  /* 0x0000000104137824 */ /* 0x000fe200078e020f */
[----:B------:R-:W-:Y:S04]  /*3fc0*/  LDS.U8 R20, [R13+0x1800] ;  /* 0x001800000d147984 */ /* 0x000fe80000000000 */
[----:B------:R-:W2:Y:S04]  /*3fd0*/  LDS.U8 R21, [R15+0x1800] ;  /* 0x001800000f157984 */ /* 0x000ea80000000000 */
[----:B------:R-:W3:Y:S04]  /*3fe0*/  LDS.U8 R153, [R10+0x1800] ;  /* 0x001800000a997984 */ /* 0x000ee80000000000 */
[----:B------:R-:W-:Y:S04]  /*3ff0*/  LDS.U8 R152, [R13+0x1808] ;  /* 0x001808000d987984 */ /* 0x000fe80000000000 */
[----:B------:R-:W4:Y:S04]  /*4000*/  LDS.U8 R157, [R15+0x1808] ;  /* 0x001808000f9d7984 */ /* 0x000f280000000000 */
[----:B------:R-:W0:Y:S04]  /*4010*/  LDS.U8 R159, [R10+0x1808] ;  /* 0x001808000a9f7984 */ /* 0x000e280000000000 */
[----:B------:R-:W-:Y:S04]  /*4020*/  LDS.U8 R154, [R13+0x2000] ;  /* 0x002000000d9a7984 */ /* 0x000fe80000000000 */
[----:B------:R-:W1:Y:S04]  /*4030*/  LDS.U8 R175, [R15+0x2000] ;  /* 0x002000000faf7984 */ /* 0x000e680000000000 */
[----:B------:R-:W1:Y:S04]  /*4040*/  LDS.U8 R177, [R10+0x2000] ;  /* 0x002000000ab17984 */ /* 0x000e680000000000 */
[----:B------:R-:W-:Y:S04]  /*4050*/  LDS.U8 R156, [R13+0x2008] ;  /* 0x002008000d9c7984 */ /* 0x000fe80000000000 */
[----:B------:R-:W1:Y:S04]  /*4060*/  LDS.U8 R181, [R15+0x2008] ;  /* 0x002008000fb57984 */ /* 0x000e680000000000 */
[----:B------:R-:W1:Y:S01]  /*4070*/  LDS.U8 R183, [R10+0x2008] ;  /* 0x002008000ab77984 */ /* 0x000e620000000000 */
[----:B--2---:R-:W-:-:S03]  /*4080*/  PRMT R20, R21, 0x7604, R20 ;  /* 0x0000760415147816 */ /* 0x004fc60000000014 */
[----:B------:R-:W-:Y:S01]  /*4090*/  LDS.U8 R158, [R13+0x5800] ;  /* 0x005800000d9e7984 */ /* 0x000fe20000000000 */
[----:B---3--:R-:W-:-:S03]  /*40a0*/  PRMT R20, R153, 0x7054, R20 ;  /* 0x0000705499147816 */ /* 0x008fc60000000014 */
[----:B------:R-:W2:Y:S04]  /*40b0*/  LDS.U8 R185, [R15+0x5800] ;  /* 0x005800000fb97984 */ /* 0x000ea80000000000 */
[----:B------:R-:W3:Y:S01]  /*40c0*/  LDS.U8 R174, [R10+0x5800] ;  /* 0x005800000aae7984 */ /* 0x000ee20000000000 */
[----:B----4-:R-:W-:-:S03]  /*40d0*/  PRMT R152, R157, 0x7604, R152 ;  /* 0x000076049d987816 */ /* 0x010fc60000000098 */
[----:B------:R-:W-:Y:S01]  /*40e0*/  LDS.U8 R176, [R13+0x5808] ;  /* 0x005808000db07984 */ /* 0x000fe20000000000 */
[----:B0-----:R-:W-:-:S03]  /*40f0*/  PRMT R152, R159, 0x7054, R152 ;  /* 0x000070549f987816 */ /* 0x001fc60000000098 */
[----:B------:R-:W0:Y:S04]  /*4100*/  LDS.U8 R189, [R15+0x5808] ;  /* 0x005808000fbd7984 */ /* 0x000e280000000000 */
[----:B------:R-:W4:Y:S01]  /*4110*/  LDS.U8 R191, [R10+0x5808] ;  /* 0x005808000abf7984 */ /* 0x000f220000000000 */
[----:B-1----:R-:W-:-:S03]  /*4120*/  PRMT R154, R175, 0x7604, R154 ;  /* 0x00007604af9a7816 */ /* 0x002fc6000000009a */
[----:B------:R-:W-:Y:S01]  /*4130*/  LDS.U8 R178, [R13+0x6000] ;  /* 0x006000000db27984 */ /* 0x000fe20000000000 */
[----:B------:R-:W-:-:S03]  /*4140*/  PRMT R154, R177, 0x7054, R154 ;  /* 0x00007054b19a7816 */ /* 0x000fc6000000009a */
[----:B------:R-:W1:Y:S04]  /*4150*/  LDS.U8 R195, [R15+0x6000] ;  /* 0x006000000fc37984 */ /* 0x000e680000000000 */
[----:B------:R-:W1:Y:S01]  /*4160*/  LDS.U8 R197, [R10+0x6000] ;  /* 0x006000000ac57984 */ /* 0x000e620000000000 */
[----:B------:R-:W-:-:S03]  /*4170*/  PRMT R156, R181, 0x7604, R156 ;  /* 0x00007604b59c7816 */ /* 0x000fc6000000009c */
[----:B------:R-:W-:Y:S01]  /*4180*/  LDS.U8 R180, [R13+0x6008] ;  /* 0x006008000db47984 */ /* 0x000fe20000000000 */
[----:B------:R-:W-:-:S03]  /*4190*/  PRMT R183, R183, 0x7054, R156 ;  /* 0x00007054b7b77816 */ /* 0x000fc6000000009c */
[----:B------:R-:W1:Y:S04]  /*41a0*/  LDS.U8 R201, [R15+0x6008] ;  /* 0x006008000fc97984 */ /* 0x000e680000000000 */
[----:B------:R-:W1:Y:S01]  /*41b0*/  LDS.U8 R203, [R10+0x6008] ;  /* 0x006008000acb7984 */ /* 0x000e620000000000 */
[----:B--2---:R-:W-:-:S03]  /*41c0*/  PRMT R185, R185, 0x7604, R158 ;  /* 0x00007604b9b97816 */ /* 0x004fc6000000009e */
[----:B------:R-:W2:Y:S01]  /*41d0*/  LDS.U8 R155, [R19+0x1800] ;  /* 0x00180000139b7984 */ /* 0x000ea20000000000 */
[----:B---3--:R-:W-:-:S03]  /*41e0*/  PRMT R174, R174, 0x7054, R185 ;  /* 0x00007054aeae7816 */ /* 0x008fc600000000b9 */
[----:B------:R-:W3:Y:S04]  /*41f0*/  LDS.U8 R173, [R19+0x1808] ;  /* 0x0018080013ad7984 */ /* 0x000ee80000000000 */
[----:B------:R-:W3:Y:S01]  /*4200*/  LDS.U8 R179, [R19+0x2000] ;  /* 0x0020000013b37984 */ /* 0x000ee20000000000 */
[----:B0-----:R-:W-:-:S03]  /*4210*/  PRMT R176, R189, 0x7604, R176 ;  /* 0x00007604bdb07816 */ /* 0x001fc600000000b0 */
[----:B------:R-:W0:Y:S01]  /*4220*/  LDS.U8 R172, [R19+0x2008] ;  /* 0x0020080013ac7984 */ /* 0x000e220000000000 */
[----:B----4-:R-:W-:-:S03]  /*4230*/  PRMT R176, R191, 0x7054, R176 ;  /* 0x00007054bfb07816 */ /* 0x010fc600000000b0 */
[----:B------:R-:W4:Y:S04]  /*4240*/  LDS.U8 R187, [R19+0x5800] ;  /* 0x0058000013bb7984 */ /* 0x000f280000000000 */
[----:B------:R-:W4:Y:S01]  /*4250*/  LDS.U8 R193, [R19+0x5808] ;  /* 0x0058080013c17984 */ /* 0x000f220000000000 */
[----:B-1----:R-:W-:-:S03]  /*4260*/  PRMT R178, R195, 0x7604, R178 ;  /* 0x00007604c3b27816 */ /* 0x002fc600000000b2 */
[----:B------:R-:W1:Y:S01]  /*4270*/  LDS.U8 R199, [R19+0x6000] ;  /* 0x0060000013c77984 */ /* 0x000e620000000000 */
[----:B------:R-:W-:-:S03]  /*4280*/  PRMT R178, R197, 0x7054, R178 ;  /* 0x00007054c5b27816 */ /* 0x000fc600000000b2 */
[----:B------:R-:W1:Y:S01]  /*4290*/  LDS.U8 R205, [R19+0x6008] ;  /* 0x0060080013cd7984 */ /* 0x000e620000000000 */
[----:B------:R-:W-:Y:S01]  /*42a0*/  @!PT LDS RZ, [RZ] ;  /* 0x00000000fffff984 */ /* 0x000fe20000000800 */
[----:B------:R-:W-:Y:S01]  /*42b0*/  @!PT LDS RZ, [RZ] ;  /* 0x00000000fffff984 */ /* 0x000fe20000000800 */
[----:B------:R-:W-:Y:S01]  /*42c0*/  @!PT LDS RZ, [RZ] ;  /* 0x00000000fffff984 */ /* 0x000fe20000000800 */
[----:B------:R-:W-:Y:S01]  /*42d0*/  @!PT LDS RZ, [RZ] ;  /* 0x00000000fffff984 */ /* 0x000fe20000000800 */
[----:B------:R2:W-:Y:S06]  /*42e0*/  MEMBAR.ALL.CTA ;  /* 0x0000000000007992 */ /* 0x0005ec0000008000 */
[----:B--2---:R-:W2:Y:S01]  /*42f0*/  FENCE.VIEW.ASYNC.S ;  /* 0x00000000000073c6 */ /* 0x004ea20000000000 */
[----:B------:R-:W-:-:S04]  /*4300*/  PRMT R180, R201, 0x7604, R180 ;  /* 0x00007604c9b47816 */ /* 0x000fc800000000b4 */
[----:B------:R-:W-:Y:S02]  /*4310*/  PRMT R180, R203, 0x7054, R180 ;  /* 0x00007054cbb47816 */ /* 0x000fe400000000b4 */
[----:B------:R-:W-:Y:S02]  /*4320*/  PRMT R156, R155, 0x654, R20 ;  /* 0x000006549b9c7816 */ /* 0x000fe40000000014 */
[----:B---3--:R-:W-:Y:S02]  /*4330*/  PRMT R157, R173, 0x654, R152 ;  /* 0x00000654ad9d7816 */ /* 0x008fe40000000098 */
[----:B------:R-:W-:Y:S02]  /*4340*/  PRMT R158, R179, 0x654, R154 ;  /* 0x00000654b39e7816 */ /* 0x000fe4000000009a */
[----:B0-----:R-:W-:Y:S01]  /*4350*/  PRMT R159, R172, 0x654, R183 ;  /* 0x00000654ac9f7816 */ /* 0x001fe200000000b7 */
[----:B--2---:R-:W-:Y:S06]  /*4360*/  BAR.SYNC.DEFER_BLOCKING 0x2, 0x100 ;  /* 0x0084000000007b1d */ /* 0x004fec0000010000 */
[----:B------:R-:W-:-:S06]  /*4370*/  WARPGROUP.ARRIVE ;  /* 0x00000000000079c5 */ /* 0x000fcc0000000000 */
[----:B------:R-:W-:Y:S03]  /*4380*/  QGMMA.64x128x32.F32.E5M2.E5M2 R88, R160, gdesc[UR8], R88, gsb0 ;  /* 0x01e00008a0587df3 */ /* 0x000fe60008003858 */
[----:B------:R-:W-:Y:S02]  /*4390*/  WARPGROUP.DEPBAR.LE gsb0, 0x0 ;  /* 0x00008000000079c5 */ /* 0x000fe40000010000 */
[----:B------:R-:W-:Y:S01]  /*43a0*/  WARPGROUP.ARRIVE ;  /* 0x00000000000079c5 */ /* 0x000fe20000000000 */
[----:B----4-:R-:W-:Y:S02]  /*43b0*/  PRMT R160, R187, 0x654, R174 ;  /* 0x00000654bba07816 */ /* 0x010fe400000000ae */
[----:B------:R-:W-:Y:S02]  /*43c0*/  PRMT R161, R193, 0x654, R176 ;  /* 0x00000654c1a17816 */ /* 0x000fe400000000b0 */
[----:B-1----:R-:W-:-:S02]  /*43d0*/  PRMT R162, R199, 0x654, R178 ;  /* 0x00000654c7a27816 */ /* 0x002fc400000000b2 */
[----:B------:R-:W-:Y:S01]  /*43e0*/  QGMMA.64x128x32.F32.E5M2.E5M2 R24, R164, gdesc[UR12], R24, gsb0 ;  /* 0x01e0000ca4187df3 */ /* 0x000fe20008003818 */
[----:B------:R-:W-:Y:S01]  /*43f0*/  UMOV UR14, UR8 ;  /* 0x00000008000e7c82 */ /* 0x000fe20008000000 */
[----:B------:R-:W-:Y:S01]  /*4400*/  UMOV UR15, 0x40000040 ;  /* 0x40000040000f7882 */ /* 0x000fe20000000000 */
[----:B------:R-:W-:Y:S01]  /*4410*/  PRMT R163, R205, 0x654, R180 ;  /* 0x00000654cda37816 */ /* 0x000fe200000000b4 */
[----:B------:R-:W-:Y:S02]  /*4420*/  WARPGROUP.DEPBAR.LE gsb0, 0x0 ;  /* 0x00008000000079c5 */ /* 0x000fe40000010000 */
[----:B------:R-:W-:-:S06]  /*4430*/  WARPGROUP.ARRIVE ;  /* 0x00000000000079c5 */ /* 0x000fcc0000000000 */
[----:B------:R-:W-:Y:S03]  /*4440*/  QGMMA.64x128x32.F32.E5M2.E5M2 R88, R156, gdesc[UR12], R88, gsb0 ;  /* 0x01e0000c9c587df3 */ /* 0x000fe60008003858 */
[----:B------:R-:W-:Y:S02]  /*4450*/  WARPGROUP.DEPBAR.LE gsb0, 0x0 ;  /* 0x00008000000079c5 */ /* 0x000fe40000010000 */
[----:B------:R-:W-:-:S07]  /*4460*/  WARPGROUP.ARRIVE ;  /* 0x00000000000079c5 */ /* 0x000fce0000000000 */
        /* <DEDUP_REMOVED lines=48> */
[----:B------:R-:W-:Y:S02]  /*4770*/  PRMT R164, R191, 0x7054, R164 ;  /* 0x00007054bfa47816 */ /* 0x000fe400000000a4 */
[----:B------:R-:W-:Y:S02]  /*4780*/  PRMT R166, R197, 0x7054, R166 ;  /* 0x00007054c5a67816 */ /* 0x000fe400000000a6 */
[----:B0-----:R-:W-:Y:S02]  /*4790*/  PRMT R152, R155, 0x654, R20 ;  /* 0x000006549b987816 */ /* 0x001fe40000000014 */
[----:B------:R-:W-:Y:S02]  /*47a0*/  PRMT R153, R154, 0x654, R159 ;  /* 0x000006549a997816 */ /* 0x000fe4000000009f */
[----:B-1----:R-:W-:-:S02]  /*47b0*/  PRMT R154, R165, 0x654, R156 ;  /* 0x00000654a59a7816 */ /* 0x002fc4000000009c */
[----:B--2---:R-:W-:Y:S02]  /*47c0*/  PRMT R155, R175, 0x654, R158 ;  /* 0x00000654af9b7816 */ /* 0x004fe4000000009e */
[----:B------:R-:W-:Y:S02]  /*47d0*/  PRMT R156, R181, 0x654, R160 ;  /* 0x00000654b59c7816 */ /* 0x000fe400000000a0 */
[----:B---3--:R-:W-:Y:S02]  /*47e0*/  PRMT R157, R187, 0x654, R162 ;  /* 0x00000654bb9d7816 */ /* 0x008fe400000000a2 */
[----:B------:R-:W-:Y:S02]  /*47f0*/  PRMT R158, R193, 0x654, R164 ;  /* 0x00000654c19e7816 */ /* 0x000fe400000000a4 */
[----:B----4-:R-:W-:Y:S01]  /*4800*/  PRMT R159, R199, 0x654, R166 ;  /* 0x00000654c79f7816 */ /* 0x010fe200000000a6 */
[----:B------:R-:W-:Y:S06]  /*4810*/  @!P0 BRA `(.L_x_32) ;  /* 0x0000000000048947 */ /* 0x000fec0003800000 */
[----:B------:R-:W-:Y:S01]  /*4820*/  BPT.TRAP 0x1 ;  /* 0x000000040000795c */ /* 0x000fe20000300000 */
.L_x_32:
[----:B------:R-:W-:Y:S01]  /*4830*/  UISETP.GT.U32.AND UP0, UPT, UR40, 0x1, UPT ;  /* 0x000000012800788c */ /* 0x000fe2000bf04070 */
[----:B------:R-:W-:-:S04]  /*4840*/  IMAD.U32 R21, RZ, RZ, UR5 ;  /* 0x00000005ff157e24 */ /* 0x000fc8000f8e00ff */
[----:B------:R-:W-:Y:S01]  /*4850*/  IMAD R20, R21, 0x8, R0 ;  /* 0x0000000815147824 */ /* 0x000fe200078e0200 */
[----:B------:R-:W-:-:S03]  /*4860*/  PLOP3.LUT P2, PT, PT, PT, UP0, 0x80, 0x0 ;  /* 0x000000000000781c */ /* 0x000fc60003f4f008 */
[----:B------:R-:W-:-:S05]  /*4870*/  VIADD R20, R20, 0x20 ;  /* 0x0000002014147836 */ /* 0x000fca0000000000 */
[----:B------:R-:W-:-:S04]  /*4880*/  PRMT R20, RZ, 0x654, R20 ;  /* 0x00000654ff147816 */ /* 0x000fc80000000014 */
[----:B------:R0:W-:Y:S01]  /*4890*/  SYNCS.ARRIVE.TRANS64.RED.A1T0 RZ, [R20+URZ], RZ ;  /* 0x000000ff14ff79a7 */ /* 0x0001e2000810043f */
[----:B------:R-:W-:Y:S05]  /*48a0*/  @P2 BRA `(.L_x_33) ;  /* 0x0000000000042947 */ /* 0x000fea0003800000 */
[----:B------:R-:W-:Y:S01]  /*48b0*/  BPT.TRAP 0x1 ;  /* 0x000000040000795c */ /* 0x000fe20000300000 */
.L_x_33:
[----:B------:R-:W-:Y:S01]  /*48c0*/  UIADD3 UR8, UR10, 0x4, URZ ;  /* 0x000000040a087890 */ /* 0x000fe2000fffe03f */
[----:B------:R-:W-:Y:S01]  /*48d0*/  WARPGROUP.ARRIVE ;  /* 0x00000000000079c5 */ /* 0x000fe20000000000 */
[----:B------:R-:W-:Y:S01]  /*48e0*/  UMOV UR15, 0x40000040 ;  /* 0x40000040000f7882 */ /* 0x000fe20000000000 */
[----:B------:R-:W-:-:S04]  /*48f0*/  UIADD3 UR5, UR5, 0x1, URZ ;  /* 0x0000000105057890 */ /* 0x000fc8000fffe03f */
[----:B------:R-:W-:Y:S01]  /*4900*/  UMOV UR14, UR8 ;  /* 0x00000008000e7c82 */ /* 0x000fe20008000000 */
[----:B------:R-:W-:Y:S01]  /*4910*/  UISETP.NE.AND UP0, UPT, UR5, 0x4, UPT ;  /* 0x000000040500788c */ /* 0x000fe2000bf05270 */
[----:B------:R-:W-:Y:S03]  /*4920*/  QGMMA.64x128x32.F32.E5M2.E5M2 R88, R152, gdesc[UR12], R88, gsb0 ;  /* 0x01e0000c98587df3 */ /* 0x000fe60008003858 */
[----:B------:R-:W-:Y:S01]  /*4930*/  USEL UR5, UR5, URZ, UP0 ;  /* 0x0000003f05057287 */ /* 0x000fe20008000000 */
[----:B------:R-:W-:Y:S02]  /*4940*/  WARPGROUP.DEPBAR.LE gsb0, 0x0 ;  /* 0x00008000000079c5 */ /* 0x000fe40000010000 */
[----:B------:R-:W-:-:S06]  /*4950*/  WARPGROUP.ARRIVE ;  /* 0x00000000000079c5 */ /* 0x000fcc0000000000 */
[----:B------:R-:W-:Y:S03]  /*4960*/  QGMMA.64x128x32.F32.E5M2.E5M2 R24, R156, gdesc[UR12], R24, gsb0 ;  /* 0x01e0000c9c187df3 */ /* 0x000fe60008003818 */
[----:B------:R-:W-:Y:S02]  /*4970*/  WARPGROUP.DEPBAR.LE gsb0, 0x0 ;  /* 0x00008000000079c5 */ /* 0x000fe40000010000 */
[----:B------:R-:W-:Y:S04]  /*4980*/  LDS.U8 R152, [R13+0x3808] ;  /* 0x003808000d987984 */ /* 0x000fe80000000000 */
[----:B------:R-:W1:Y:S04]  /*4990*/  LDS.U8 R155, [R15+0x3808] ;  /* 0x003808000f9b7984 */ /* 0x000e680000000000 */
[----:B------:R-:W-:Y:S04]  /*49a0*/  LDS.U8 R156, [R13+0x4000] ;  /* 0x004000000d9c7984 */ /* 0x000fe80000000000 */
[----:B------:R-:W-:Y:S04]  /*49b0*/  LDS.U8 R158, [R13+0x4008] ;  /* 0x004008000d9e7984 */ /* 0x000fe80000000000 */
[----:B------:R-:W2:Y:S04]  /*49c0*/  LDS.U8 R159, [R15+0x4000] ;  /* 0x004000000f9f7984 */ /* 0x000ea80000000000 */
[----:B------:R-:W3:Y:S04]  /*49d0*/  LDS.U8 R165, [R15+0x4008] ;  /* 0x004008000fa57984 */ /* 0x000ee80000000000 */
[----:B0-----:R-:W-:Y:S04]  /*49e0*/  LDS.U8 R20, [R13+0x3800] ;  /* 0x003800000d147984 */ /* 0x001fe80000000000 */
[----:B------:R-:W0:Y:S04]  /*49f0*/  LDS.U8 R21, [R15+0x3800] ;  /* 0x003800000f157984 */ /* 0x000e280000000000 */
[----:B------:R-:W-:Y:S04]  /*4a00*/  LDS.U8 R160, [R13+0x7800] ;  /* 0x007800000da07984 */ /* 0x000fe80000000000 */
[----:B------:R-:W-:Y:S04]  /*4a10*/  LDS.U8 R162, [R13+0x7808] ;  /* 0x007808000da27984 */ /* 0x000fe80000000000 */
[----:B------:R-:W-:Y:S04]  /*4a20*/  LDS.U8 R164, [R13+0x8000] ;  /* 0x008000000da47984 */ /* 0x000fe80000000000 */
[----:B------:R-:W-:Y:S01]  /*4a30*/  LDS.U8 R166, [R13+0x8008] ;  /* 0x008008000da67984 */ /* 0x000fe20000000000 */
[----:B-1----:R-:W-:-:S03]  /*4a40*/  PRMT R152, R155, 0x7604, R152 ;  /* 0x000076049b987816 */ /* 0x002fc60000000098 */
[----:B------:R-:W1:Y:S04]  /*4a50*/  LDS.U8 R175, [R15+0x7800] ;  /* 0x007800000faf7984 */ /* 0x000e680000000000 */
[----:B------:R-:W4:Y:S04]  /*4a60*/  LDS.U8 R181, [R15+0x7808] ;  /* 0x007808000fb57984 */ /* 0x000f280000000000 */
[----:B------:R-:W4:Y:S01]  /*4a70*/  LDS.U8 R187, [R15+0x8000] ;  /* 0x008000000fbb7984 */ /* 0x000f220000000000 */
[----:B--2---:R-:W-:-:S03]  /*4a80*/  PRMT R156, R159, 0x7604, R156 ;  /* 0x000076049f9c7816 */ /* 0x004fc6000000009c */
[----:B------:R-:W2:Y:S01]  /*4a90*/  LDS.U8 R193, [R15+0x8008] ;  /* 0x008008000fc17984 */ /* 0x000ea20000000000 */
[----:B---3--:R-:W-:-:S03]  /*4aa0*/  PRMT R158, R165, 0x7604, R158 ;  /* 0x00007604a59e7816 */ /* 0x008fc6000000009e */
[----:B------:R-:W3:Y:S04]  /*4ab0*/  LDS.U8 R157, [R10+0x3808] ;  /* 0x003808000a9d7984 */ /* 0x000ee80000000000 */
[----:B------:R-:W3:Y:S01]  /*4ac0*/  LDS.U8 R161, [R10+0x4000] ;  /* 0x004000000aa17984 */ /* 0x000ee20000000000 */
[----:B0-----:R-:W-:-:S03]  /*4ad0*/  PRMT R20, R21, 0x7604, R20 ;  /* 0x0000760415147816 */ /* 0x001fc60000000014 */
[----:B------:R-:W0:Y:S04]  /*4ae0*/  LDS.U8 R167, [R10+0x4008] ;  /* 0x004008000aa77984 */ /* 0x000e280000000000 */
[----:B------:R-:W0:Y:S04]  /*4af0*/  LDS.U8 R153, [R10+0x3800] ;  /* 0x003800000a997984 */ /* 0x000e280000000000 */
[----:B------:R-:W0:Y:S04]  /*4b00*/  LDS.U8 R177, [R10+0x7800] ;  /* 0x007800000ab17984 */ /* 0x000e280000000000 */
[----:B------:R-:W0:Y:S04]  /*4b10*/  LDS.U8 R183, [R10+0x7808] ;  /* 0x007808000ab77984 */ /* 0x000e280000000000 */
[----:B------:R-:W0:Y:S01]  /*4b20*/  LDS.U8 R189, [R10+0x8000] ;  /* 0x008000000abd7984 */ /* 0x000e220000000000 */
[----:B-1----:R-:W-:-:S03]  /*4b30*/  PRMT R160, R175, 0x7604, R160 ;  /* 0x00007604afa07816 */ /* 0x002fc600000000a0 */
[----:B------:R-:W1:Y:S01]  /*4b40*/  LDS.U8 R195, [R10+0x8008] ;  /* 0x008008000ac37984 */ /* 0x000e620000000000 */
[----:B----4-:R-:W-:-:S03]  /*4b50*/  PRMT R162, R181, 0x7604, R162 ;  /* 0x00007604b5a27816 */ /* 0x010fc600000000a2 */
[----:B------:R-:W4:Y:S01]  /*4b60*/  LDS.U8 R154, [R19+0x3808] ;  /* 0x00380800139a7984 */ /* 0x000f220000000000 */
[----:B------:R-:W-:-:S03]  /*4b70*/  PRMT R164, R187, 0x7604, R164 ;  /* 0x00007604bba47816 */ /* 0x000fc600000000a4 */
[----:B------:R-:W4:Y:S01]  /*4b80*/  LDS.U8 R163, [R19+0x4000] ;  /* 0x0040000013a37984 */ /* 0x000f220000000000 */
[----:B--2---:R-:W-:-:S03]  /*4b90*/  PRMT R166, R193, 0x7604, R166 ;  /* 0x00007604c1a67816 */ /* 0x004fc600000000a6 */
[----:B------:R-:W2:Y:S01]  /*4ba0*/  LDS.U8 R173, [R19+0x4008] ;  /* 0x0040080013ad7984 */ /* 0x000ea20000000000 */
[----:B---3--:R-:W-:-:S03]  /*4bb0*/  PRMT R157, R157, 0x7054, R152 ;  /* 0x000070549d9d7816 */ /* 0x008fc60000000098 */
[----:B------:R-:W3:Y:S01]  /*4bc0*/  LDS.U8 R13, [R19+0x3800] ;  /* 0x00380000130d7984 */ /* 0x000ee20000000000 */
[----:B------:R-:W-:-:S03]  /*4bd0*/  PRMT R156, R161, 0x7054, R156 ;  /* 0x00007054a19c7816 */ /* 0x000fc6000000009c */
[----:B------:R-:W3:Y:S01]  /*4be0*/  LDS.U8 R179, [R19+0x7800] ;  /* 0x0078000013b37984 */ /* 0x000ee20000000000 */
[----:B0-----:R-:W-:-:S03]  /*4bf0*/  PRMT R158, R167, 0x7054, R158 ;  /* 0x00007054a79e7816 */ /* 0x001fc6000000009e */
[----:B------:R-:W0:Y:S01]  /*4c00*/  LDS.U8 R185, [R19+0x7808] ;  /* 0x0078080013b97984 */ /* 0x000e220000000000 */
[----:B------:R-:W-:-:S03]  /*4c10*/  PRMT R20, R153, 0x7054, R20 ;  /* 0x0000705499147816 */ /* 0x000fc60000000014 */
[----:B------:R-:W0:Y:S01]  /*4c20*/  LDS.U8 R191, [R19+0x8000] ;  /* 0x0080000013bf7984 */ /* 0x000e220000000000 */
[----:B------:R-:W-:-:S03]  /*4c30*/  PRMT R160, R177, 0x7054, R160 ;  /* 0x00007054b1a07816 */ /* 0x000fc600000000a0 */
[----:B------:R-:W0:Y:S01]  /*4c40*/  LDS.U8 R15, [R19+0x8008] ;  /* 0x00800800130f7984 */ /* 0x000e220000000000 */
[----:B------:R-:W-:Y:S02]  /*4c50*/  PRMT R162, R183, 0x7054, R162 ;  /* 0x00007054b7a27816 */ /* 0x000fe400000000a2 */
[----:B------:R-:W-:Y:S02]  /*4c60*/  PRMT R164, R189, 0x7054, R164 ;  /* 0x00007054bda47816 */ /* 0x000fe400000000a4 */
[----:B-1----:R-:W-:Y:S02]  /*4c70*/  PRMT R166, R195, 0x7054, R166 ;  /* 0x00007054c3a67816 */ /* 0x002fe400000000a6 */
[----:B----4-:R-:W-:Y:S02]  /*4c80*/  PRMT R153, R154, 0x654, R157 ;  /* 0x000006549a997816 */ /* 0x010fe4000000009d */
[----:B------:R-:W-:Y:S02]  /*4c90*/  PRMT R154, R163, 0x654, R156 ;  /* 0x00000654a39a7816 */ /* 0x000fe4000000009c */
[----:B--2---:R-:W-:-:S02]  /*4ca0*/  PRMT R155, R173, 0x654, R158 ;  /* 0x00000654ad9b7816 */ /* 0x004fc4000000009e */
[----:B---3--:R-:W-:Y:S02]  /*4cb0*/  PRMT R152, R13, 0x654, R20 ;  /* 0x000006540d987816 */ /* 0x008fe40000000014 */
[----:B------:R-:W-:Y:S02]  /*4cc0*/  PRMT R156, R179, 0x654, R160 ;  /* 0x00000654b39c7816 */ /* 0x000fe400000000a0 */
[----:B0-----:R-:W-:Y:S02]  /*4cd0*/  PRMT R157, R185, 0x654, R162 ;  /* 0x00000654b99d7816 */ /* 0x001fe400000000a2 */
[----:B------:R-:W-:Y:S02]  /*4ce0*/  PRMT R158, R191, 0x654, R164 ;  /* 0x00000654bf9e7816 */ /* 0x000fe400000000a4 */
[----:B------:R-:W-:Y:S01]  /*4cf0*/  PRMT R159, R15, 0x654, R166 ;  /* 0x000006540f9f7816 */ /* 0x000fe200000000a6 */
[----:B------:R-:W-:Y:S06]  /*4d00*/  @!P0 BRA `(.L_x_34) ;  /* 0x0000000000048947 */ /* 0x000fec0003800000 */
[----:B------:R-:W-:Y:S01]  /*4d10*/  BPT.TRAP 0x1 ;  /* 0x000000040000795c */ /* 0x000fe20000300000 */
.L_x_34:
[----:B------:R-:W-:Y:S01]  /*4d20*/  IMAD.SHL.U32 R10, R3, 0x8000, RZ ;  /* 0x00008000030a7824 */ /* 0x000fe200078e00ff */
[----:B------:R-:W-:Y:S04]  /*4d30*/  BSSY B0, `(.L_x_35) ;  /* 0x0000006000007945 */ /* 0x000fe80003800000 */
[----:B------:R-:W-:-:S05]  /*4d40*/  LOP3.LUT R13, R10, R5, RZ, 0xfc, !PT ;  /* 0x000000050a0d7212 */ /* 0x000fca00078efcff */
[----:B------:R-:W-:Y:S01]  /*4d50*/  IMAD.IADD R165, R0, 0x1, R13 ;  /* 0x0000000100a57824 */ /* 0x000fe200078e020d */
[----:B------:R-:W-:Y:S06]  /*4d60*/  @P1 BRA `(.L_x_36) ;  /* 0x0000000000081947 */ /* 0x000fec0003800000 */
[----:B------:R-:W0:Y:S02]  /*4d70*/  SYNCS.PHASECHK.TRANS64.TRYWAIT P1, [R12+URZ], R11 ;  /* 0x0000000b0c0075a7 */ /* 0x000e24000802017f */
[----:B0-----:R-:W-:Y:S05]  /*4d80*/  @!P1 BRA `(.L_x_37) ;  /* 0x000000cc003c9947 */ /* 0x001fea0003800000 */
.L_x_36:
[----:B------:R-:W-:Y:S05]  /*4d90*/  BSYNC B0 ;  /* 0x0000000000007941 */ /* 0x000fea0003800000 */
.L_x_35:
[--C-:B------:R-:W-:Y:S01]  /*4da0*/  IMAD.IADD R167, R6, 0x1, R165.reuse ;  /* 0x0000000106a77824 */ /* 0x100fe200078e02a5 */
[----:B------:R-:W-:Y:S01]  /*4db0*/  LDS.U8 R13, [R165+0x808] ;  /* 0x00080800a50d7984 */ /* 0x000fe20000000000 */
[C---:B------:R-:W-:Y:S02]  /*4dc0*/  IMAD.IADD R175, R4.reuse, 0x1, R165 ;  /* 0x0000000104af7824 */ /* 0x040fe400078e02a5 */
[----:B------:R-:W-:Y:S01]  /*4dd0*/  IMAD.IADD R177, R4, 0x1, R167 ;  /* 0x0000000104b17824 */ /* 0x000fe200078e02a7 */
[----:B------:R-:W1:Y:S04]  /*4de0*/  LDS.U8 R162, [R167+0x808] ;  /* 0x00080800a7a27984 */ /* 0x000e680000000000 */
[----:B0-----:R-:W-:Y:S04]  /*4df0*/  LDS.U8 R11, [R165+0x800] ;  /* 0x00080000a50b7984 */ /* 0x001fe80000000000 */
[----:B------:R-:W-:Y:S04]  /*4e00*/  LDS.U8 R163, [R165+0x5000] ;  /* 0x00500000a5a37984 */ /* 0x000fe80000000000 */
[----:B------:R-:W0:Y:S04]  /*4e10*/  LDS.U8 R12, [R167+0x800] ;  /* 0x00080000a70c7984 */ /* 0x000e280000000000 */
[----:B------:R-:W2:Y:S04]  /*4e20*/  LDS.U8 R194, [R167+0x5000] ;  /* 0x00500000a7c27984 */ /* 0x000ea80000000000 */
[----:B------:R-:W-:Y:S04]  /*4e30*/  LDS.U8 R15, [R165+0x1000] ;  /* 0x00100000a50f7984 */ /* 0x000fe80000000000 */
[----:B------:R-:W-:Y:S04]  /*4e40*/  LDS.U8 R19, [R165+0x1008] ;  /* 0x00100800a5137984 */ /* 0x000fe80000000000 */
[----:B------:R-:W-:Y:S04]  /*4e50*/  LDS.U8 R21, [R165+0x4800] ;  /* 0x00480000a5157984 */ /* 0x000fe80000000000 */
[----:B------:R-:W-:Y:S04]  /*4e60*/  LDS.U8 R161, [R165+0x4808] ;  /* 0x00480800a5a17984 */ /* 0x000fe80000000000 */
[----:B------:R-:W-:Y:S04]  /*4e70*/  LDS.U8 R173, [R165+0x5008] ;  /* 0x00500800a5ad7984 */ /* 0x000fe80000000000 */
[----:B------:R-:W3:Y:S01]  /*4e80*/  LDS.U8 R172, [R167+0x1000] ;  /* 0x00100000a7ac7984 */ /* 0x000ee20000000000 */
[----:B-1----:R-:W-:-:S03]  /*4e90*/  PRMT R13, R162, 0x7604, R13 ;  /* 0x00007604a20d7816 */ /* 0x002fc6000000000d */
[----:B------:R-:W1:Y:S04]  /*4ea0*/  LDS.U8 R178, [R167+0x1008] ;  /* 0x00100800a7b27984 */ /* 0x000e680000000000 */
[----:B------:R-:W4:Y:S04]  /*4eb0*/  LDS.U8 R184, [R167+0x4800] ;  /* 0x00480000a7b87984 */ /* 0x000f280000000000 */
[----:B------:R-:W4:Y:S01]  /*4ec0*/  LDS.U8 R190, [R167+0x4808] ;  /* 0x00480800a7be7984 */ /* 0x000f220000000000 */
[----:B0-----:R-:W-:Y:S01]  /*4ed0*/  PRMT R11, R12, 0x7604, R11 ;  /* 0x000076040c0b7816 */ /* 0x001fe2000000000b */
[----:B------:R-:W-:-:S02]  /*4ee0*/  IMAD.MOV.U32 R12, RZ, RZ, R9 ;  /* 0x000000ffff0c7224 */ /* 0x000fc400078e0009 */
[----:B------:R-:W0:Y:S01]  /*4ef0*/  LDS.U8 R198, [R167+0x5008] ;  /* 0x00500800a7c67984 */ /* 0x000e220000000000 */
        /* <DEDUP_REMOVED lines=9> */
[----:B-1----:R-:W-:-:S03]  /*4f90*/  PRMT R19, R178, 0x7604, R19 ;  /* 0x00007604b2137816 */ /* 0x002fc60000000013 */
[----:B------:R-:W1:Y:S01]  /*4fa0*/  LDS.U8 R200, [R175+0x5008] ;  /* 0x00500800afc87984 */ /* 0x000e620000000000 */
[----:B----4-:R-:W-:-:S03]  /*4fb0*/  PRMT R21, R184, 0x7604, R21 ;  /* 0x00007604b8157816 */ /* 0x010fc60000000015 */
[----:B------:R-:W4:Y:S01]  /*4fc0*/  LDS.U8 R166, [R177+0x808] ;  /* 0x00080800b1a67984 */ /* 0x000f220000000000 */
[----:B------:R-:W-:-:S03]  /*4fd0*/  PRMT R161, R190, 0x7604, R161 ;  /* 0x00007604bea17816 */ /* 0x000fc600000000a1 */
[----:B------:R-:W4:Y:S01]  /*4fe0*/  LDS.U8 R160, [R177+0x800] ;  /* 0x00080000b1a07984 */ /* 0x000f220000000000 */
[----:B0-----:R-:W-:-:S03]  /*4ff0*/  PRMT R173, R198, 0x7604, R173 ;  /* 0x00007604c6ad7816 */ /* 0x001fc600000000ad */
[----:B------:R-:W0:Y:S01]  /*5000*/  LDS.U8 R167, [R177+0x5000] ;  /* 0x00500000b1a77984 */ /* 0x000e220000000000 */
[----:B--2---:R-:W-:-:S03]  /*5010*/  PRMT R13, R164, 0x7054, R13 ;  /* 0x00007054a40d7816 */ /* 0x004fc6000000000d */
[----:B------:R-:W2:Y:S01]  /*5020*/  LDS.U8 R176, [R177+0x1000] ;  /* 0x00100000b1b07984 */ /* 0x000ea20000000000 */
[----:B------:R-:W-:Y:S01]  /*5030*/  PRMT R11, R20, 0x7054, R11 ;  /* 0x00007054140b7816 */ /* 0x000fe2000000000b */
[----:B------:R-:W-:Y:S02]  /*5040*/  IMAD.MOV.U32 R20, RZ, RZ, RZ ;  /* 0x000000ffff147224 */ /* 0x000fe400078e00ff */
        /* <DEDUP_REMOVED lines=9> */
[----:B-1----:R-:W-:Y:S02]  /*50e0*/  PRMT R173, R200, 0x7054, R173 ;  /* 0x00007054c8ad7816 */ /* 0x002fe400000000ad */
[----:B----4-:R-:W-:Y:S02]  /*50f0*/  PRMT R161, R166, 0x654, R13 ;  /* 0x00000654a6a17816 */ /* 0x010fe4000000000d */
[----:B------:R-:W-:Y:S02]  /*5100*/  LOP3.LUT R13, R18, 0xf, RZ, 0xc0, !PT ;  /* 0x0000000f120d7812 */ /* 0x000fe400078ec0ff */
[----:B------:R-:W-:Y:S01]  /*5110*/  PRMT R160, R160, 0x654, R11 ;  /* 0x00000654a0a07816 */ /* 0x000fe2000000000b */
[----:B------:R-:W-:Y:S01]  /*5120*/  IMAD.MOV.U32 R11, RZ, RZ, R8 ;  /* 0x000000ffff0b7224 */ /* 0x000fe200078e0008 */
[----:B0-----:R-:W-:-:S02]  /*5130*/  PRMT R166, R167, 0x654, R196 ;  /* 0x00000654a7a67816 */ /* 0x001fc400000000c4 */
[----:B--2---:R-:W-:Y:S02]  /*5140*/  PRMT R162, R176, 0x654, R15 ;  /* 0x00000654b0a27816 */ /* 0x004fe4000000000f */
[----:B------:R-:W-:Y:S02]  /*5150*/  PRMT R163, R182, 0x654, R19 ;  /* 0x00000654b6a37816 */ /* 0x000fe40000000013 */
[----:B------:R-:W-:Y:S02]  /*5160*/  PRMT R164, R188, 0x654, R21 ;  /* 0x00000654bca47816 */ /* 0x000fe40000000015 */
[----:B------:R-:W-:Y:S02]  /*5170*/  PRMT R165, R165, 0x654, R192 ;  /* 0x00000654a5a57816 */ /* 0x000fe400000000c0 */
[----:B------:R-:W-:-:S07]  /*5180*/  PRMT R167, R202, 0x654, R173 ;  /* 0x00000654caa77816 */ /* 0x000fce00000000ad */
.L_x_39:
[----:B0-----:R-:W-:Y:S01]  /*5190*/  IMAD R15, R20, 0x2, R7 ;  /* 0x00000002140f7824 */ /* 0x001fe200078e0207 */
[----:B------:R-:W-:Y:S01]  /*51a0*/  LOP3.LUT R19, R12, 0x7, RZ, 0xc0, !PT ;  /* 0x000000070c137812 */ /* 0x000fe200078ec0ff */
[----:B------:R-:W-:Y:S01]  /*51b0*/  IMAD.MOV.U32 R184, RZ, RZ, 0x240 ;  /* 0x00000240ffb87424 */ /* 0x000fe200078e00ff */
[----:B------:R-:W-:Y:S01]  /*51c0*/  UMOV UR7, 0xffffffff ;  /* 0xffffffff00077882 */ /* 0x000fe20000000000 */
[C---:B------:R-:W-:Y:S01]  /*51d0*/  VIADD R173, R15.reuse, 0xfffffffc ;  /* 0xfffffffc0fad7836 */ /* 0x040fe20000000000 */
[----:B------:R-:W-:Y:S02]  /*51e0*/  ISETP.GE.AND P1, PT, R15, 0x4, PT ;  /* 0x000000040f00780c */ /* 0x000fe40003f26270 */
[----:B------:R-:W-:Y:S02]  /*51f0*/  SHF.R.S32.HI R12, RZ, 0x3, R12 ;  /* 0x00000003ff0c7819 */ /* 0x000fe4000001140c */
[----:B------:R-:W-:-:S04]  /*5200*/  SEL R172, R19, R14, !P1 ;  /* 0x0000000e13ac7207 */ /* 0x000fc80004800000 */
[C---:B------:R-:W-:Y:S01]  /*5210*/  LOP3.LUT R19, R172.reuse, 0x1, RZ, 0xc0, !PT ;  /* 0x00000001ac137812 */ /* 0x040fe200078ec0ff */
[C---:B------:R-:W-:Y:S02]  /*5220*/  IMAD.SHL.U32 R15, R172.reuse, 0x10, RZ ;  /* 0x00000010ac0f7824 */ /* 0x040fe400078e00ff */
[C---:B------:R-:W-:Y:S02]  /*5230*/  VIADD R174, R172.reuse, 0x1 ;  /* 0x00000001acae7836 */ /* 0x040fe40000000000 */
[----:B------:R-:W-:Y:S02]  /*5240*/  @!P1 LOP3.LUT R173, R11, 0x7, RZ, 0xc0, !PT ;  /* 0x000000070bad9812 */ /* 0x000fe400078ec0ff */
[----:B------:R-:W-:Y:S01]  /*5250*/  ISETP.NE.U32.AND P1, PT, R19, 0x1, PT ;  /* 0x000000011300780c */ /* 0x000fe20003f25070 */
[----:B------:R-:W-:Y:S01]  /*5260*/  IMAD.MOV.U32 R19, RZ, RZ, 0x90 ;  /* 0x00000090ff137424 */ /* 0x000fe200078e00ff */
[----:B------:R-:W-:Y:S02]  /*5270*/  LOP3.LUT R176, R15, 0x70, RZ, 0xc0, !PT ;  /* 0x000000700fb07812 */ /* 0x000fe400078ec0ff */
[----:B------:R-:W-:-:S02]  /*5280*/  ISETP.NE.AND P3, PT, R172, R173, PT ;  /* 0x000000adac00720c */ /* 0x000fc40003f65270 */
[----:B------:R-:W-:Y:S01]  /*5290*/  SEL R15, R19, 0x70, P1 ;  /* 0x00000070130f7807 */ /* 0x000fe20000800000 */
[----:B------:R-:W-:Y:S01]  /*52a0*/  IMAD R176, R173, 0x800, R176 ;  /* 0x00000800adb07824 */ /* 0x000fe200078e02b0 */
[----:B------:R-:W-:Y:S02]  /*52b0*/  SEL R21, R174, R173, !P3 ;  /* 0x000000adae157207 */ /* 0x000fe40005800000 */
        /* <DEDUP_REMOVED lines=8> */
[----:B------:R-:W-:-:S02]  /*5340*/  IADD3 R186, R0, R175, R174 ;  /* 0x000000af00ba7210 */ /* 0x000fc40007ffe0ae */
[----:B------:R-:W-:Y:S02]  /*5350*/  SEL R174, R15, R172, !P3 ;  /* 0x000000ac0fae7207 */ /* 0x000fe40005800000 */
[----:B------:R-:W-:Y:S01]  /*5360*/  LOP3.LUT R15, R176, 0x70, RZ, 0xc0, !PT ;  /* 0x00000070b00f7812 */ /* 0x000fe200078ec0ff */
[C---:B------:R-:W-:Y:S01]  /*5370*/  VIADD R177, R186.reuse, 0x20800 ;  /* 0x00020800bab17836 */ /* 0x040fe20000000000 */
[----:B------:R-:W-:Y:S01]  /*5380*/  SEL R175, R19, 0x70, P4 ;  /* 0x0000007013af7807 */ /* 0x000fe20002000000 */
[----:B------:R-:W-:Y:S01]  /*5390*/  VIADD R176, R186, 0x20920 ;  /* 0x00020920bab07836 */ /* 0x000fe20000000000 */
[----:B------:R0:W1:Y:S01]  /*53a0*/  LDS.U8 R180, [R186+0x20c00] ;  /* 0x020c0000bab47984 */ /* 0x0000620000000000 */
[----:B------:R-:W-:Y:S01]  /*53b0*/  IMAD R178, R174, 0x800, R15 ;  /* 0x00000800aeb27824 */ /* 0x000fe200078e020f */
[----:B------:R-:W-:Y:S01]  /*53c0*/  SEL R15, R184, 0x1c0, !P2 ;  /* 0x000001c0b80f7807 */ /* 0x000fe20005000000 */
[----:B------:R-:W-:Y:S01]  /*53d0*/  @P1 VIADD R176, R177, 0xe0 ;  /* 0x000000e0b1b01836 */ /* 0x000fe20000000000 */
[----:B------:R-:W-:Y:S01]  /*53e0*/  R2P PR, R21, 0x6 ;  /* 0x0000000615007804 */ /* 0x000fe20000000000 */
[----:B------:R-:W-:-:S02]  /*53f0*/  IMAD R177, R170, R175, R13 ;  /* 0x000000afaab17224 */ /* 0x000fc400078e020d */
[----:B------:R-:W-:Y:S01]  /*5400*/  IMAD R175, R3, 0x4000, R178 ;  /* 0x0000400003af7824 */ /* 0x000fe200078e02b2 */
[----:B------:R0:W2:Y:S01]  /*5410*/  LDS.U8 R181, [R176+0x400] ;  /* 0x00040000b0b57984 */ /* 0x0000a20000000000 */
[----:B------:R-:W-:Y:S01]  /*5420*/  SEL R184, R184, 0x1c0, !P2 ;  /* 0x000001c0b8b87807 */ /* 0x000fe20005000000 */
[C---:B------:R-:W-:Y:S02]  /*5430*/  IMAD.IADD R190, R15.reuse, 0x1, R186 ;  /* 0x000000010fbe7824 */ /* 0x040fe400078e02ba */
[----:B------:R-:W-:Y:S01]  /*5440*/  IADD3 R193, R0, R175, R177 ;  /* 0x000000af00c17210 */ /* 0x000fe20007ffe0b1 */
[----:B------:R-:W-:Y:S01]  /*5450*/  IMAD.IADD R15, R15, 0x1, R176 ;  /* 0x000000010f0f7824 */ /* 0x000fe200078e02b0 */
[----:B------:R0:W3:Y:S03]  /*5460*/  LDS.U8 R175, [R186+0x20800] ;  /* 0x02080000baaf7984 */ /* 0x0000e60000000000 */
[C---:B------:R-:W-:Y:S01]  /*5470*/  VIADD R177, R193.reuse, 0x20800 ;  /* 0x00020800c1b17836 */ /* 0x040fe20000000000 */
[----:B------:R0:W4:Y:S01]  /*5480*/  LDS.U8 R178, [R190+0x20800] ;  /* 0x02080000beb27984 */ /* 0x0001220000000000 */
[----:B------:R-:W-:-:S02]  /*5490*/  VIADD R187, R193, 0x20920 ;  /* 0x00020920c1bb7836 */ /* 0x000fc40000000000 */
[----:B------:R-:W-:Y:S01]  /*54a0*/  @P1 VIADD R187, R177, 0xe0 ;  /* 0x000000e0b1bb1836 */ /* 0x000fe20000000000 */
[----:B------:R0:W0:Y:S01]  /*54b0*/  LDS.U8 R182, [R190+0x20c00] ;  /* 0x020c0000beb67984 */ /* 0x0000220000000000 */
[C---:B------:R-:W-:Y:S02]  /*54c0*/  IMAD.IADD R194, R184.reuse, 0x1, R193 ;  /* 0x00000001b8c27824 */ /* 0x040fe400078e02c1 */
        /* <DEDUP_REMOVED lines=14> */
.L_x_341:
[C---:B------:R-:W-:Y:S01]  /*55b0*/  R2P PR, R173.reuse, 0x6 ;  /* 0x00000006ad007804 */ /* 0x040fe20000000000 */
[----:B0-----:R-:W-:Y:S01]  /*55c0*/  IMAD.MOV.U32 R187, RZ, RZ, 0x120 ;  /* 0x00000120ffbb7424 */ /* 0x001fe200078e00ff */
[C---:B------:R-:W-:Y:S01]  /*55d0*/  LOP3.LUT R15, R173.reuse, 0x1, RZ, 0xc0, !PT ;  /* 0x00000001ad0f7812 */ /* 0x040fe200078ec0ff */
[----:B------:R-:W-:Y:S02]  /*55e0*/  IMAD.SHL.U32 R173, R173, 0x10, RZ ;  /* 0x00000010adad7824 */ /* 0x000fe400078e00ff */
[----:B------:R-:W-:Y:S01]  /*55f0*/  VIADD R20, R20, 0x1 ;  /* 0x0000000114147836 */ /* 0x000fe20000000000 */
[----:B------:R-:W-:Y:S02]  /*5600*/  ISETP.NE.U32.AND P3, PT, R15, 0x1, PT ;  /* 0x000000010f00780c */ /* 0x000fe40003f65070 */
[----:B------:R-:W-:Y:S02]  /*5610*/  SEL R15, R187, 0xe0, !P1 ;  /* 0x000000e0bb0f7807 */ /* 0x000fe40004800000 */
[----:B------:R-:W-:-:S02]  /*5620*/  LOP3.LUT R173, R173, 0x70, RZ, 0xc0, !PT ;  /* 0x00000070adad7812 */ /* 0x000fc400078ec0ff */
[----:B------:R-:W-:Y:S01]  /*5630*/  SEL R188, R19, 0x70, P3 ;  /* 0x0000007013bc7807 */ /* 0x000fe20001800000 */
[----:B------:R-:W-:Y:S02]  /*5640*/  IMAD R15, R170, R15, RZ ;  /* 0x0000000faa0f7224 */ /* 0x000fe400078e02ff */
[----:B------:R-:W-:Y:S01]  /*5650*/  IMAD R172, R172, 0x800, R173 ;  /* 0x00000800acac7824 */ /* 0x000fe200078e02ad */
[----:B------:R-:W-:Y:S01]  /*5660*/  LOP3.LUT R173, R174, 0x1, RZ, 0xc0, !PT ;  /* 0x00000001aead7812 */ /* 0x000fe200078ec0ff */
[----:B------:R-:W-:Y:S02]  /*5670*/  IMAD R188, R13, R188, R15 ;  /* 0x000000bc0dbc7224 */ /* 0x000fe400078e020f */
[----:B------:R-:W-:-:S05]  /*5680*/  IMAD R15, R3, 0x4000, R172 ;  /* 0x00004000030f7824 */ /* 0x000fca00078e02ac */
        /* <DEDUP_REMOVED lines=44> */
[----:B------:R-:W-:Y:S05]  /*5950*/  WARPSYNC.ALL ;  /* 0x0000000000007948 */ /* 0x000fea0003800000 */
[----:B------:R-:W-:Y:S01]  /*5960*/  UIADD3 UR8, UR10, 0x6, URZ ;  /* 0x000000060a087890 */ /* 0x000fe2000fffe03f */
[----:B------:R-:W-:Y:S01]  /*5970*/  WARPGROUP.ARRIVE ;  /* 0x00000000000079c5 */ /* 0x000fe20000000000 */
[----:B------:R-:W-:Y:S01]  /*5980*/  UMOV UR11, 0x40000040 ;  /* 0x40000040000b7882 */ /* 0x000fe20000000000 */
[----:B------:R-:W-:Y:S01]  /*5990*/  UISETP.GT.AND UP0, UPT, UR6, 0x2, UPT ;  /* 0x000000020600788c */ /* 0x000fe2000bf04270 */
[----:B------:R-:W-:Y:S01]  /*59a0*/  R2UR UR7, R3 ;  /* 0x00000000030772ca */ /* 0x000fe200000e0000 */
[----:B------:R-:W-:-:S02]  /*59b0*/  UIADD3 UR6, UR6, -0x1, URZ ;  /* 0xffffffff06067890 */ /* 0x000fc4000fffe03f */
[----:B------:R-:W-:Y:S02]  /*59c0*/  UMOV UR10, UR8 ;  /* 0x00000008000a7c82 */ /* 0x000fe40008000000 */
[----:B------:R-:W-:Y:S01]  /*59d0*/  QGMMA.64x128x32.F32.E5M2.E5M2 R88, R152, gdesc[UR8], R88, gsb0 ;  /* 0x01e0000898587df3 */ /* 0x000fe20008003858 */
[----:B------:R-:W-:Y:S02]  /*59e0*/  PLOP3.LUT P1, PT, PT, PT, UP0, 0x80, 0x0 ;  /* 0x000000000000781c */ /* 0x000fe40003f2f008 */
[----:B------:R-:W-:Y:S02]  /*59f0*/  WARPGROUP.DEPBAR.LE gsb0, 0x0 ;  /* 0x00008000000079c5 */ /* 0x000fe40000010000 */
[----:B------:R-:W-:-:S07]  /*5a00*/  WARPGROUP.ARRIVE ;  /* 0x00000000000079c5 */ /* 0x000fce0000000000 */
[----:B------:R-:W-:Y:S03]  /*5a10*/  QGMMA.64x128x32.F32.E5M2.E5M2 R24, R156, gdesc[UR8], R24, gsb0 ;  /* 0x01e000089c187df3 */ /* 0x000fe60008003818 */
[----:B------:R-:W-:Y:S02]  /*5a20*/  WARPGROUP.DEPBAR.LE gsb0, 0x0 ;  /* 0x00008000000079c5 */ /* 0x000fe40000010000 */
[----:B------:R-:W-:Y:S05]  /*5a30*/  @P1 BRA `(.L_x_40) ;  /* 0xffffffe000f81947 */ /* 0x000fea000383ffff */
.L_x_30:
[----:B------:R-:W-:Y:S01]  /*5a40*/  IADD3 R7, R0, R10, R5 ;  /* 0x0000000a00077210 */ /* 0x000fe20007ffe005 */
[----:B------:R-:W-:Y:S01]  /*5a50*/  IMAD.MOV.U32 R9, RZ, RZ, 0x40000040 ;  /* 0x40000040ff097424 */ /* 0x000fe200078e00ff */
[----:B------:R-:W-:-:S03]  /*5a60*/  LEA R8, R3, UR4, 0xa ;  /* 0x0000000403087c11 */ /* 0x000fc6000f8e50ff */
[--C-:B------:R-:W-:Y:S01]  /*5a70*/  IMAD.IADD R3, R6, 0x1, R7.reuse ;  /* 0x0000000106037824 */ /* 0x100fe200078e0207 */
[----:B------:R-:W-:Y:S01]  /*5a80*/  LDS.U8 R5, [R7+0x1800] ;  /* 0x0018000007057984 */ /* 0x000fe20000000000 */
[----:B------:R-:W-:Y:S01]  /*5a90*/  IMAD.IADD R6, R4, 0x1, R7 ;  /* 0x0000000104067824 */ /* 0x000fe200078e0207 */
[----:B------:R-:W-:Y:S01]  /*5aa0*/  R2UR UR6, R8 ;  /* 0x00000000080672ca */ /* 0x000fe200000e0000 */
[----:B------:R-:W-:Y:S01]  /*5ab0*/  IMAD.IADD R10, R4, 0x1, R3 ;  /* 0x00000001040a7824 */ /* 0x000fe200078e0203 */
[----:B------:R-:W-:Y:S01]  /*5ac0*/  LDS.U8 R13, [R7+0x1808] ;  /* 0x00180800070d7984 */ /* 0x000fe20000000000 */
[C---:B------:R-:W-:Y:S01]  /*5ad0*/  R2UR UR7, R9.reuse ;  /* 0x00000000090772ca */ /* 0x040fe200000e0000 */
[C---:B------:R-:W-:Y:S01]  /*5ae0*/  VIADD R4, R8.reuse, 0x2 ;  /* 0x0000000208047836 */ /* 0x040fe20000000000 */
[----:B------:R-:W-:Y:S01]  /*5af0*/  R2UR UR10, R8 ;  /* 0x00000000080a72ca */ /* 0x000fe200000e0000 */
[----:B0-----:R-:W-:Y:S01]  /*5b00*/  LDS.U8 R15, [R7+0x2000] ;  /* 0x00200000070f7984 */ /* 0x001fe20000000000 */
[----:B------:R-:W-:-:S03]  /*5b10*/  R2UR UR11, R9 ;  /* 0x00000000090b72ca */ /* 0x000fc600000e0000 */
[----:B------:R-:W-:Y:S04]  /*5b20*/  LDS.U8 R19, [R7+0x2008] ;  /* 0x0020080007137984 */ /* 0x000fe80000000000 */
[----:B------:R-:W-:Y:S04]  /*5b30*/  LDS.U8 R21, [R7+0x5800] ;  /* 0x0058000007157984 */ /* 0x000fe80000000000 */
[----:B------:R-:W-:Y:S04]  /*5b40*/  LDS.U8 R157, [R7+0x5808] ;  /* 0x00580800079d7984 */ /* 0x000fe80000000000 */
[----:B------:R-:W-:Y:S04]  /*5b50*/  LDS.U8 R159, [R7+0x6000] ;  /* 0x00600000079f7984 */ /* 0x000fe80000000000 */
[----:B------:R-:W-:Y:S04]  /*5b60*/  LDS.U8 R173, [R7+0x6008] ;  /* 0x0060080007ad7984 */ /* 0x000fe80000000000 */
[----:B------:R-:W0:Y:S04]  /*5b70*/  LDS.U8 R12, [R3+0x1800] ;  /* 0x00180000030c7984 */ /* 0x000e280000000000 */
[----:B------:R-:W1:Y:S04]  /*5b80*/  LDS.U8 R11, [R6+0x1800] ;  /* 0x00180000060b7984 */ /* 0x000e680000000000 */
[----:B------:R-:W2:Y:S04]  /*5b90*/  LDS.U8 R14, [R3+0x1808] ;  /* 0x00180800030e7984 */ /* 0x000ea80000000000 */
[----:B------:R-:W3:Y:S04]  /*5ba0*/  LDS.U8 R20, [R6+0x1808] ;  /* 0x0018080006147984 */ /* 0x000ee80000000000 */
[----:B------:R-:W4:Y:S04]  /*5bb0*/  LDS.U8 R156, [R3+0x2000] ;  /* 0x00200000039c7984 */ /* 0x000f280000000000 */
[----:B------:R-:W4:Y:S04]  /*5bc0*/  LDS.U8 R158, [R6+0x2000] ;  /* 0x00200000069e7984 */ /* 0x000f280000000000 */
[----:B------:R-:W4:Y:S04]  /*5bd0*/  LDS.U8 R174, [R3+0x2008] ;  /* 0x0020080003ae7984 */ /* 0x000f280000000000 */
[----:B------:R-:W4:Y:S04]  /*5be0*/  LDS.U8 R176, [R6+0x2008] ;  /* 0x0020080006b07984 */ /* 0x000f280000000000 */
[----:B------:R-:W4:Y:S04]  /*5bf0*/  LDS.U8 R180, [R3+0x5800] ;  /* 0x0058000003b47984 */ /* 0x000f280000000000 */
[----:B------:R-:W4:Y:S04]  /*5c00*/  LDS.U8 R182, [R6+0x5800] ;  /* 0x0058000006b67984 */ /* 0x000f280000000000 */
[----:B------:R-:W4:Y:S01]  /*5c10*/  LDS.U8 R186, [R3+0x5808] ;  /* 0x0058080003ba7984 */ /* 0x000f220000000000 */
[----:B0-----:R-:W-:Y:S01]  /*5c20*/  PRMT R12, R12, 0x7604, R5 ;  /* 0x000076040c0c7816 */ /* 0x001fe20000000005 */
[----:B------:R-:W-:-:S02]  /*5c30*/  IMAD.MOV.U32 R5, RZ, RZ, 0x40000040 ;  /* 0x40000040ff057424 */ /* 0x000fc400078e00ff */
[----:B------:R-:W-:Y:S01]  /*5c40*/  LDS.U8 R188, [R6+0x5808] ;  /* 0x0058080006bc7984 */ /* 0x000fe20000000000 */
[----:B-1----:R-:W-:-:S03]  /*5c50*/  PRMT R11, R11, 0x7054, R12 ;  /* 0x000070540b0b7816 */ /* 0x002fc6000000000c */
[----:B------:R-:W0:Y:S01]  /*5c60*/  LDS.U8 R192, [R3+0x6000] ;  /* 0x0060000003c07984 */ /* 0x000e220000000000 */
[----:B--2---:R-:W-:-:S03]  /*5c70*/  PRMT R13, R14, 0x7604, R13 ;  /* 0x000076040e0d7816 */ /* 0x004fc6000000000d */
[----:B------:R-:W-:Y:S01]  /*5c80*/  LDS.U8 R194, [R6+0x6000] ;  /* 0x0060000006c27984 */ /* 0x000fe20000000000 */
[----:B---3--:R-:W-:-:S03]  /*5c90*/  PRMT R13, R20, 0x7054, R13 ;  /* 0x00007054140d7816 */ /* 0x008fc6000000000d */
[----:B------:R-:W1:Y:S01]  /*5ca0*/  LDS.U8 R196, [R3+0x6008] ;  /* 0x0060080003c47984 */ /* 0x000e620000000000 */
[----:B----4-:R-:W-:-:S03]  /*5cb0*/  PRMT R15, R156, 0x7604, R15 ;  /* 0x000076049c0f7816 */ /* 0x010fc6000000000f */
[----:B------:R-:W-:Y:S01]  /*5cc0*/  LDS.U8 R198, [R6+0x6008] ;  /* 0x0060080006c67984 */ /* 0x000fe20000000000 */
[----:B------:R-:W-:-:S03]  /*5cd0*/  PRMT R15, R158, 0x7054, R15 ;  /* 0x000070549e0f7816 */ /* 0x000fc6000000000f */
[----:B------:R-:W2:Y:S01]  /*5ce0*/  LDS.U8 R152, [R10+0x1800] ;  /* 0x001800000a987984 */ /* 0x000ea20000000000 */
[----:B------:R-:W-:-:S03]  /*5cf0*/  PRMT R19, R174, 0x7604, R19 ;  /* 0x00007604ae137816 */ /* 0x000fc60000000013 */
[----:B------:R-:W3:Y:S01]  /*5d00*/  LDS.U8 R154, [R10+0x1808] ;  /* 0x001808000a9a7984 */ /* 0x000ee20000000000 */
[----:B------:R-:W-:-:S03]  /*5d10*/  PRMT R19, R176, 0x7054, R19 ;  /* 0x00007054b0137816 */ /* 0x000fc60000000013 */
[----:B------:R-:W4:Y:S01]  /*5d20*/  LDS.U8 R172, [R10+0x2000] ;  /* 0x002000000aac7984 */ /* 0x000f220000000000 */
[----:B------:R-:W-:-:S03]  /*5d30*/  PRMT R21, R180, 0x7604, R21 ;  /* 0x00007604b4157816 */ /* 0x000fc60000000015 */
[----:B------:R-:W4:Y:S01]  /*5d40*/  LDS.U8 R178, [R10+0x2008] ;  /* 0x002008000ab27984 */ /* 0x000f220000000000 */
[----:B------:R-:W-:-:S03]  /*5d50*/  PRMT R21, R182, 0x7054, R21 ;  /* 0x00007054b6157816 */ /* 0x000fc60000000015 */
[----:B------:R-:W4:Y:S01]  /*5d60*/  LDS.U8 R184, [R10+0x5800] ;  /* 0x005800000ab87984 */ /* 0x000f220000000000 */
[----:B------:R-:W-:-:S03]  /*5d70*/  PRMT R157, R186, 0x7604, R157 ;  /* 0x00007604ba9d7816 */ /* 0x000fc6000000009d */
[----:B------:R-:W4:Y:S04]  /*5d80*/  LDS.U8 R190, [R10+0x5808] ;  /* 0x005808000abe7984 */ /* 0x000f280000000000 */
[----:B------:R-:W4:Y:S01]  /*5d90*/  LDS.U8 R171, [R10+0x6000] ;  /* 0x006000000aab7984 */ /* 0x000f220000000000 */
[----:B0-----:R-:W-:-:S03]  /*5da0*/  PRMT R159, R192, 0x7604, R159 ;  /* 0x00007604c09f7816 */ /* 0x001fc6000000009f */
[----:B------:R-:W0:Y:S01]  /*5db0*/  LDS.U8 R200, [R10+0x6008] ;  /* 0x006008000ac87984 */ /* 0x000e220000000000 */
[----:B------:R-:W-:Y:S01]  /*5dc0*/  @!PT LDS RZ, [RZ] ;  /* 0x00000000fffff984 */ /* 0x000fe20000000800 */
[----:B------:R-:W-:Y:S01]  /*5dd0*/  @!PT LDS RZ, [RZ] ;  /* 0x00000000fffff984 */ /* 0x000fe20000000800 */
[----:B------:R-:W-:Y:S01]  /*5de0*/  @!PT LDS RZ, [RZ] ;  /* 0x00000000fffff984 */ /* 0x000fe20000000800 */
[----:B------:R-:W-:Y:S01]  /*5df0*/  @!PT LDS RZ, [RZ] ;  /* 0x00000000fffff984 */ /* 0x000fe20000000800 */
[----:B------:R1:W-:Y:S06]  /*5e00*/  MEMBAR.ALL.CTA ;  /* 0x0000000000007992 */ /* 0x0003ec0000008000 */
[----:B-1----:R-:W1:Y:S01]  /*5e10*/  FENCE.VIEW.ASYNC.S ;  /* 0x00000000000073c6 */ /* 0x002e620000000000 */
[----:B------:R-:W-:Y:S02]  /*5e20*/  PRMT R173, R196, 0x7604, R173 ;  /* 0x00007604c4ad7816 */ /* 0x000fe400000000ad */
[----:B--2---:R-:W-:-:S02]  /*5e30*/  PRMT R152, R152, 0x654, R11 ;  /* 0x0000065498987816 */ /* 0x004fc4000000000b */
[----:B---3--:R-:W-:Y:S02]  /*5e40*/  PRMT R153, R154, 0x654, R13 ;  /* 0x000006549a997816 */ /* 0x008fe4000000000d */
[----:B----4-:R-:W-:Y:S02]  /*5e50*/  PRMT R154, R172, 0x654, R15 ;  /* 0x00000654ac9a7816 */ /* 0x010fe4000000000f */
[----:B------:R-:W-:Y:S01]  /*5e60*/  PRMT R155, R178, 0x654, R19 ;  /* 0x00000654b29b7816 */ /* 0x000fe20000000013 */
[----:B-1----:R-:W-:Y:S06]  /*5e70*/  BAR.SYNC.DEFER_BLOCKING 0x2, 0x100 ;  /* 0x0084000000007b1d */ /* 0x002fec0000010000 */
[----:B------:R-:W-:-:S06]  /*5e80*/  WARPGROUP.ARRIVE ;  /* 0x00000000000079c5 */ /* 0x000fcc0000000000 */
[----:B------:R-:W-:Y:S01]  /*5e90*/  QGMMA.64x128x32.F32.E5M2.E5M2 R88, R160, gdesc[UR4], R88, gsb0 ;  /* 0x01e00004a0587df3 */ /* 0x000fe20008003858 */
[----:B------:R-:W-:Y:S02]  /*5ea0*/  R2UR UR6, R4 ;  /* 0x00000000040672ca */ /* 0x000fe400000e0000 */
[----:B------:R-:W-:Y:S01]  /*5eb0*/  R2UR UR7, R5 ;  /* 0x00000000050772ca */ /* 0x000fe200000e0000 */
[----:B------:R-:W-:Y:S02]  /*5ec0*/  WARPGROUP.DEPBAR.LE gsb0, 0x0 ;  /* 0x00008000000079c5 */ /* 0x000fe40000010000 */
[----:B------:R-:W-:-:S06]  /*5ed0*/  WARPGROUP.ARRIVE ;  /* 0x00000000000079c5 */ /* 0x000fcc0000000000 */
[----:B------:R-:W-:Y:S01]  /*5ee0*/  QGMMA.64x128x32.F32.E5M2.E5M2 R24, R164, gdesc[UR8], R24, gsb0 ;  /* 0x01e00008a4187df3 */ /* 0x000fe20008003818 */
[----:B------:R-:W-:Y:S02]  /*5ef0*/  R2UR UR10, R4 ;  /* 0x00000000040a72ca */ /* 0x000fe400000e0000 */
[----:B------:R-:W-:Y:S01]  /*5f00*/  R2UR UR11, R5 ;  /* 0x00000000050b72ca */ /* 0x000fe200000e0000 */
[----:B------:R-:W-:Y:S02]  /*5f10*/  WARPGROUP.DEPBAR.LE gsb0, 0x0 ;  /* 0x00008000000079c5 */ /* 0x000fe40000010000 */
[----:B------:R-:W-:-:S06]  /*5f20*/  WARPGROUP.ARRIVE ;  /* 0x00000000000079c5 */ /* 0x000fcc0000000000 */
[----:B------:R-:W-:Y:S03]  /*5f30*/  QGMMA.64x128x32.F32.E5M2.E5M2 R88, R152, gdesc[UR4], R88, gsb0 ;  /* 0x01e0000498587df3 */ /* 0x000fe60008003858 */
[----:B------:R-:W-:Y:S02]  /*5f40*/  WARPGROUP.DEPBAR.LE gsb0, 0x0 ;  /* 0x00008000000079c5 */ /* 0x000fe40000010000 */
[----:B------:R-:W-:Y:S02]  /*5f50*/  PRMT R153, R188, 0x7054, R157 ;  /* 0x00007054bc997816 */ /* 0x000fe4000000009d */
[----:B------:R-:W-:Y:S02]  /*5f60*/  PRMT R154, R194, 0x7054, R159 ;  /* 0x00007054c29a7816 */ /* 0x000fe4000000009f */
[----:B------:R-:W-:Y:S02]  /*5f70*/  PRMT R155, R198, 0x7054, R173 ;  /* 0x00007054c69b7816 */ /* 0x000fe400000000ad */
[----:B------:R-:W-:-:S02]  /*5f80*/  PRMT R152, R184, 0x654, R21 ;  /* 0x00000654b8987816 */ /* 0x000fc40000000015 */
[----:B------:R-:W-:Y:S02]  /*5f90*/  PRMT R153, R190, 0x654, R153 ;  /* 0x00000654be997816 */ /* 0x000fe40000000099 */
[----:B------:R-:W-:Y:S02]  /*5fa0*/  PRMT R154, R171, 0x654, R154 ;  /* 0x00000654ab9a7816 */ /* 0x000fe4000000009a */
[----:B0-----:R-:W-:-:S04]  /*5fb0*/  PRMT R155, R200, 0x654, R155 ;  /* 0x00000654c89b7816 */ /* 0x001fc8000000009b */
        /* <DEDUP_REMOVED lines=61> */
.L_x_41:
        /* <DEDUP_REMOVED lines=9> */
.L_x_42:
[C---:B0-----:R-:W-:Y:S01]  /*6420*/  VIADD R4, R8.reuse, 0x4 ;  /* 0x0000000408047836 */ /* 0x041fe20000000000 */
[----:B------:R-:W-:Y:S01]  /*6430*/  WARPGROUP.ARRIVE ;  /* 0x00000000000079c5 */ /* 0x000fe20000000000 */
[----:B------:R-:W-:Y:S02]  /*6440*/  IMAD.MOV.U32 R5, RZ, RZ, 0x40000040 ;  /* 0x40000040ff057424 */ /* 0x000fe400078e00ff */
[----:B------:R-:W-:Y:S01]  /*6450*/  VIADD R8, R8, 0x6 ;  /* 0x0000000608087836 */ /* 0x000fe20000000000 */
[C---:B------:R-:W-:Y:S01]  /*6460*/  R2UR UR6, R4.reuse ;  /* 0x00000000040672ca */ /* 0x040fe200000e0000 */
[----:B------:R-:W-:Y:S01]  /*6470*/  IMAD.MOV.U32 R9, RZ, RZ, 0x40000040 ;  /* 0x40000040ff097424 */ /* 0x000fe200078e00ff */
[C---:B------:R-:W-:Y:S02]  /*6480*/  R2UR UR7, R5.reuse ;  /* 0x00000000050772ca */ /* 0x040fe400000e0000 */
[----:B------:R-:W-:Y:S02]  /*6490*/  R2UR UR10, R4 ;  /* 0x00000000040a72ca */ /* 0x000fe400000e0000 */
[----:B------:R-:W-:-:S09]  /*64a0*/  R2UR UR11, R5 ;  /* 0x00000000050b72ca */ /* 0x000fd200000e0000 */
        /* <DEDUP_REMOVED lines=71> */
.L_x_25:
[----:B------:R-:W-:Y:S05]  /*6920*/  @!P0 BRA `(.L_x_43) ;  /* 0x0000000000048947 */ /* 0x000fea0003800000 */
[----:B------:R-:W-:Y:S01]  /*6930*/  BPT.TRAP 0x1 ;  /* 0x000000040000795c */ /* 0x000fe20000300000 */
.L_x_43:
[----:B------:R-:W-:Y:S02]  /*6940*/  UIADD3 UR39, UR41, UR39, URZ ;  /* 0x0000002729277290 */ /* 0x000fe4000fffe03f */
[----:B------:R-:W-:Y:S02]  /*6950*/  UISETP.GT.U32.AND UP0, UPT, UR40, 0x1, UPT ;  /* 0x000000012800788c */ /* 0x000fe4000bf04070 */
[----:B------:R-:W-:-:S04]  /*6960*/  ULEA UR4, UR39, 0xfffffff8, 0x3 ;  /* 0xfffffff827047891 */ /* 0x000fc8000f8e183f */
[----:B------:R-:W-:Y:S01]  /*6970*/  ULOP3.LUT UR4, UR4, 0x18, URZ, 0xc0, !UPT ;  /* 0x0000001804047892 */ /* 0x000fe2000f8ec03f */
[----:B------:R-:W-:-:S05]  /*6980*/  PLOP3.LUT P0, PT, PT, PT, UP0, 0x80, 0x0 ;  /* 0x000000000000781c */ /* 0x000fca0003f0f008 */
[----:B------:R-:W-:-:S05]  /*6990*/  IMAD.U32 R3, RZ, RZ, UR4 ;  /* 0x00000004ff037e24 */ /* 0x000fca000f8e00ff */
[----:B------:R-:W-:-:S04]  /*69a0*/  IADD3 R0, R0, 0x20, R3 ;  /* 0x0000002000007810 */ /* 0x000fc80007ffe003 */
[----:B------:R-:W-:-:S04]  /*69b0*/  PRMT R0, RZ, 0x654, R0 ;  /* 0x00000654ff007816 */ /* 0x000fc80000000000 */
[----:B------:R0:W-:Y:S01]  /*69c0*/  SYNCS.ARRIVE.TRANS64.RED.A1T0 RZ, [R0+URZ], RZ ;  /* 0x000000ff00ff79a7 */ /* 0x0001e2000810043f */
[----:B------:R-:W-:Y:S05]  /*69d0*/  @P0 BRA `(.L_x_44) ;  /* 0x0000000000040947 */ /* 0x000fea0003800000 */
[----:B------:R-:W-:Y:S01]  /*69e0*/  BPT.TRAP 0x1 ;  /* 0x000000040000795c */ /* 0x000fe20000300000 */
.L_x_44:
[----:B------:R-:W1:Y:S01]  /*69f0*/  LDC R4, c[0x0][0x288] ;  /* 0x0000a200ff047b82 */ /* 0x000e620000000800 */
[--C-:B0-----:R-:W-:Y:S01]  /*6a00*/  SHF.R.U32.HI R0, RZ, 0x2, R18.reuse ;  /* 0x00000002ff007819 */ /* 0x101fe20000011612 */
[----:B------:R-:W-:Y:S01]  /*6a10*/  IMAD.SHL.U32 R7, R22, 0x80, RZ ;  /* 0x0000008016077824 */ /* 0x000fe200078e00ff */
[----:B------:R-:W-:Y:S01]  /*6a20*/  SHF.R.U32.HI R5, RZ, 0x7, R18 ;  /* 0x00000007ff057819 */ /* 0x000fe20000011612 */
[----:B------:R-:W-:Y:S01]  /*6a30*/  USHF.R.U32.HI UR4, URZ, 0x2, UR39 ;  /* 0x000000023f047899 */ /* 0x000fe20008011627 */
[C---:B------:R-:W-:Y:S01]  /*6a40*/  LOP3.LUT R3, R18.reuse, 0x60, RZ, 0xc0, !PT ;  /* 0x0000006012037812 */ /* 0x040fe200078ec0ff */
[----:B------:R-:W-:Y:S01]  /*6a50*/  IMAD.SHL.U32 R152, R18, 0x2, RZ ;  /* 0x0000000212987824 */ /* 0x000fe200078e00ff */
[----:B------:R-:W-:Y:S01]  /*6a60*/  LOP3.LUT R6, R0, 0x7, RZ, 0xc0, !PT ;  /* 0x0000000700067812 */ /* 0x000fe200078ec0ff */
[----:B------:R-:W-:Y:S01]  /*6a70*/  IMAD.SHL.U32 R9, R23, 0x100, RZ ;  /* 0x0000010017097824 */ /* 0x000fe200078e00ff */
[----:B------:R-:W-:Y:S01]  /*6a80*/  LOP3.LUT R0, R5, 0x1, RZ, 0xc0, !PT ;  /* 0x0000000105007812 */ /* 0x000fe200078ec0ff */
[----:B------:R-:W-:Y:S01]  /*6a90*/  ULOP3.LUT UR4, UR4, 0x1, URZ, 0xc0, !UPT ;  /* 0x0000000104047892 */ /* 0x000fe2000f8ec03f */
[----:B------:R-:W-:Y:S01]  /*6aa0*/  SHF.R.U32.HI R3, RZ, 0x1, R3 ;  /* 0x00000001ff037819 */ /* 0x000fe20000011603 */
[----:B------:R-:W-:Y:S01]  /*6ab0*/  USHF.R.S32.HI UR9, URZ, 0x1f, UR42 ;  /* 0x0000001f3f097899 */ /* 0x000fe2000801142a */
[----:B------:R-:W-:Y:S01]  /*6ac0*/  LOP3.LUT R152, R7, 0x6, R152, 0xf8, !PT ;  /* 0x0000000607987812 */ /* 0x000fe200078ef898 */
[C---:B------:R-:W-:Y:S01]  /*6ad0*/  IMAD.SHL.U32 R19, R0.reuse, 0x40, RZ ;  /* 0x0000004000137824 */ /* 0x040fe200078e00ff */
[----:B------:R-:W-:Y:S01]  /*6ae0*/  IADD3 R5, RZ, -R3, -R6 ;  /* 0x80000003ff057210 */ /* 0x000fe20007ffe806 */
[----:B------:R-:W-:Y:S01]  /*6af0*/  ULDC UR8, c[0x0][0x284] ;  /* 0x0000a10000087ab9 */ /* 0x000fe20000000800 */
[----:B------:R-:W-:Y:S01]  /*6b00*/  UISETP.GT.U32.AND UP1, UPT, UR39, 0x3, UPT ;  /* 0x000000032700788c */ /* 0x000fe2000bf24070 */
[----:B------:R-:W-:Y:S01]  /*6b10*/  SHF.R.S32.HI R153, RZ, 0x1f, R152 ;  /* 0x0000001fff997819 */ /* 0x000fe20000011498 */
[----:B------:R-:W-:Y:S01]  /*6b20*/  ULDC.64 UR6, c[0x0][0x5d0] ;  /* 0x0001740000067ab9 */ /* 0x000fe20000000a00 */
[----:B------:R-:W-:Y:S01]  /*6b30*/  LOP3.LUT R19, R19, 0x40, R6, 0xe2, !PT ;  /* 0x0000004013137812 */ /* 0x000fe200078ee206 */
[----:B------:R-:W-:Y:S01]  /*6b40*/  UISETP.NE.U32.AND UP0, UPT, UR4, 0x1, UPT ;  /* 0x000000010400788c */ /* 0x000fe2000bf05070 */
[----:B------:R-:W-:Y:S01]  /*6b50*/  IMAD R6, R0, -0x40, R5 ;  /* 0xffffffc000067824 */ /* 0x000fe200078e0205 */
[----:B------:R-:W-:Y:S01]  /*6b60*/  LOP3.LUT R0, R18, 0x3, RZ, 0xc0, !PT ;  /* 0x0000000312007812 */ /* 0x000fe200078ec0ff */
[----:B------:R-:W-:Y:S01]  /*6b70*/  UIMAD UR5, UR9, UR6, URZ ;  /* 0x00000006090572a4 */ /* 0x000fe2000f8e023f */
[----:B-1----:R-:W-:Y:S01]  /*6b80*/  ISETP.GE.AND P0, PT, R7, R4, PT ;  /* 0x000000040700720c */ /* 0x002fe20003f06270 */
[----:B------:R-:W-:Y:S01]  /*6b90*/  IMAD.U32 R5, RZ, RZ, UR6 ;  /* 0x00000006ff057e24 */ /* 0x000fe2000f8e00ff */
[----:B------:R-:W-:Y:S01]  /*6ba0*/  UISETP.LT.U32.AND UP1, UPT, UR41, 0x4, UP1 ;  /* 0x000000042900788c */ /* 0x000fe20008f21070 */
[----:B------:R-:W-:Y:S01]  /*6bb0*/  IMAD.WIDE R12, R23, 0x100, RZ ;  /* 0x00000100170c7825 */ /* 0x000fe200078e02ff */
[----:B------:R-:W-:Y:S01]  /*6bc0*/  ISETP.GE.OR P0, PT, R9, UR8, P0 ;  /* 0x0000000809007c0c */ /* 0x000fe20008706670 */
[----:B------:R-:W-:-:S02]  /*6bd0*/  UISETP.GT.U32.AND UP0, UPT, UR41, 0x3, !UP0 ;  /* 0x000000032900788c */ /* 0x000fc4000c704070 */
[----:B------:R-:W-:Y:S01]  /*6be0*/  UIMAD UR5, UR42, UR7, UR5 ;  /* 0x000000072a0572a4 */ /* 0x000fe2000f8e0205 */
[----:B------:R-:W-:Y:S01]  /*6bf0*/  IMAD R0, R0, -0x2, R4 ;  /* 0xfffffffe00007824 */ /* 0x000fe200078e0204 */
[----:B------:R-:W-:Y:S01]  /*6c00*/  USEL UR6, URZ, 0x1, !UP1 ;  /* 0x000000013f067887 */ /* 0x000fe2000c800000 */
[----:B------:R-:W-:Y:S01]  /*6c10*/  IMAD.WIDE.U32 R4, R5, UR42, R152 ;  /* 0x0000002a05047c25 */ /* 0x000fe2000f8e0098 */
[----:B------:R-:W-:Y:S01]  /*6c20*/  USEL UR4, URZ, 0x1, !UP0 ;  /* 0x000000013f047887 */ /* 0x000fe2000c000000 */
[----:B------:R-:W-:Y:S01]  /*6c30*/  LOP3.LUT R19, R12, R19, R3, 0xfe, !PT ;  /* 0x000000130c137212 */ /* 0x000fe200078efe03 */
[----:B------:R-:W-:Y:S01]  /*6c40*/  ULOP3.LUT UR39, UR39, 0x3, URZ, 0xc0, !UPT ;  /* 0x0000000327277892 */ /* 0x000fe2000f8ec03f */
[----:B------:R-:W-:Y:S01]  /*6c50*/  VIADD R5, R5, UR5 ;  /* 0x0000000505057c36 */ /* 0x000fe20008000000 */
[----:B------:R-:W-:Y:S01]  /*6c60*/  ULOP3.LUT UR38, UR4, UR38, UR6, 0x96, !UPT ;  /* 0x0000002604267292 */ /* 0x000fe2000f8e9606 */
[----:B------:R-:W-:Y:S01]  /*6c70*/  IADD3 R3, -R9, UR8, R6 ;  /* 0x0000000809037c10 */ /* 0x000fe2000fffe106 */
[----:B------:R-:W-:-:S02]  /*6c80*/  IMAD.IADD R0, R0, 0x1, -R7 ;  /* 0x0000000100007824 */ /* 0x000fc400078e0a07 */
[----:B------:R-:W-:Y:S01]  /*6c90*/  IMAD.MOV.U32 R23, RZ, RZ, -0x1 ;  /* 0xffffffffff177424 */ /* 0x000fe200078e00ff */
[----:B------:R-:W-:Y:S07]  /*6ca0*/  @P0 BRA `(.L_x_45) ;  /* 0x0000008c00080947 */ /* 0x000fee0003800000 */
[----:B------:R-:W0:Y:S01]  /*6cb0*/  LDC.64 R20, c[0x0][0x5c8] ;  /* 0x00017200ff147b82 */ /* 0x000e220000000a00 */
[----:B------:R-:W-:Y:S01]  /*6cc0*/  ULDC.64 UR4, c[0x0][0x5c0] ;  /* 0x0001700000047ab9 */ /* 0x000fe20000000a00 */
[----:B------:R-:W-:Y:S01]  /*6cd0*/  BSSY B0, `(.L_x_45) ;  /* 0x00008bf000007945 */ /* 0x000fe20003800000 */
[-C--:B0-----:R-:W-:Y:S01]  /*6ce0*/  IMAD R6, R13, R20.reuse, RZ ;  /* 0x000000140d067224 */ /* 0x081fe200078e02ff */
[----:B------:R-:W-:Y:S01]  /*6cf0*/  SHF.L.U64.HI R14, R20, 0x3, R21 ;  /* 0x00000003140e7819 */ /* 0x000fe20000010215 */
[----:B------:R-:W-:-:S04]  /*6d00*/  IMAD.WIDE.U32 R4, R19, R20, R4 ;  /* 0x0000001413047225 */ /* 0x000fc800078e0004 */
[----:B------:R-:W-:Y:S01]  /*6d10*/  IMAD R11, R19, R21, R6 ;  /* 0x00000015130b7224 */ /* 0x000fe200078e0206 */
[----:B------:R-:W-:Y:S01]  /*6d20*/  IADD3 R10, P3, R4, UR4, RZ ;  /* 0x00000004040a7c10 */ /* 0x000fe2000ff7e0ff */
[C---:B------:R-:W-:Y:S01]  /*6d30*/  IMAD.SHL.U32 R9, R20.reuse, 0x8, RZ ;  /* 0x0000000814097824 */ /* 0x040fe200078e00ff */
[----:B------:R-:W-:Y:S01]  /*6d40*/  LEA R7, P2, R20, R4, 0x7 ;  /* 0x0000000414077211 */ /* 0x000fe200078438ff */
[----:B------:R-:W-:-:S03]  /*6d50*/  IMAD.IADD R15, R5, 0x1, R11 ;  /* 0x00000001050f7824 */ /* 0x000fc600078e020b */
[----:B------:R-:W-:Y:S02]  /*6d60*/  IADD3 R8, P1, P0, R4, UR4, R9 ;  /* 0x0000000404087c10 */ /* 0x000fe4000f83e009 */
[----:B------:R-:W-:Y:S02]  /*6d70*/  IADD3.X R11, R15, UR5, RZ, P3, !PT ;  /* 0x000000050f0b7c10 */ /* 0x000fe40009ffe4ff */
[----:B-----5:R-:W-:Y:S02]  /*6d80*/  FSETP.NEU.AND P3, PT, R169, RZ, PT ;  /* 0x000000ffa900720b */ /* 0x020fe40003f6d000 */
[----:B------:R-:W-:Y:S02]  /*6d90*/  LEA.HI.X R5, R20, R15, R21, 0x7, P2 ;  /* 0x0000000f14057211 */ /* 0x000fe400010f3c15 */
[C---:B------:R-:W-:Y:S02]  /*6da0*/  IADD3 R6, P2, R7.reuse, UR4, RZ ;  /* 0x0000000407067c10 */ /* 0x040fe4000ff5e0ff */
[----:B------:R-:W-:-:S02]  /*6db0*/  IADD3 R4, P4, P5, R7, UR4, R9 ;  /* 0x0000000407047c10 */ /* 0x000fc4000fd9e009 */
[----:B------:R-:W-:Y:S02]  /*6dc0*/  IADD3.X R7, R5, UR5, RZ, P2, !PT ;  /* 0x0000000505077c10 */ /* 0x000fe400097fe4ff */
[--C-:B------:R-:W-:Y:S02]  /*6dd0*/  IADD3.X R9, R15, UR5, R14.reuse, P1, P0 ;  /* 0x000000050f097c10 */ /* 0x100fe40008fe040e */
[----:B------:R-:W-:Y:S01]  /*6de0*/  IADD3.X R5, R5, UR5, R14, P4, P5 ;  /* 0x0000000505057c10 */ /* 0x000fe2000a7ea40e */
[----:B------:R-:W-:Y:S06]  /*6df0*/  @!P3 BRA `(.L_x_46) ;  /* 0x0000006800a0b947 */ /* 0x000fec0003800000 */
[----:B------:R-:W0:Y:S01]  /*6e00*/  LDC.64 R20, c[0x0][0x5b0] ;  /* 0x00016c00ff147b82 */ /* 0x000e220000000a00 */
[----:B------:R-:W-:Y:S01]  /*6e10*/  ULDC.64 UR6, c[0x0][0x5b8] ;  /* 0x00016e0000067ab9 */ /* 0x000fe20000000a00 */
[----:B------:R-:W-:Y:S01]  /*6e20*/  ISETP.GE.AND P0, PT, R3, 0x1, PT ;  /* 0x000000010300780c */ /* 0x000fe20003f06270 */
[----:B------:R-:W-:Y:S02]  /*6e30*/  UIMAD UR4, UR9, UR6, URZ ;  /* 0x00000006090472a4 */ /* 0x000fe4000f8e023f */
[----:B------:R-:W-:Y:S01]  /*6e40*/  IMAD.U32 R155, RZ, RZ, UR6 ;  /* 0x00000006ff9b7e24 */ /* 0x000fe2000f8e00ff */
[----:B------:R-:W-:Y:S01]  /*6e50*/  BSSY B1, `(.L_x_47) ;  /* 0x000000e000017945 */ /* 0x000fe20003800000 */
[----:B------:R-:W-:Y:S01]  /*6e60*/  ISETP.LT.OR P3, PT, R0, 0x1, !P0 ;  /* 0x000000010000780c */ /* 0x000fe20004761670 */
[----:B------:R-:W-:Y:S01]  /*6e70*/  UIMAD UR4, UR42, UR7, UR4 ;  /* 0x000000072a0472a4 */ /* 0x000fe2000f8e0204 */
[----:B------:R-:W1:Y:S01]  /*6e80*/  LDC.64 R14, c[0x0][0x5a8] ;  /* 0x00016a00ff0e7b82 */ /* 0x000e620000000a00 */
[----:B------:R-:W-:-:S04]  /*6e90*/  IMAD.WIDE.U32 R152, R155, UR42, R152 ;  /* 0x0000002a9b987c25 */ /* 0x000fc8000f8e0098 */
[----:B------:R-:W-:Y:S02]  /*6ea0*/  VIADD R153, R153, UR4 ;  /* 0x0000000499997c36 */ /* 0x000fe40008000000 */
[-C--:B0-----:R-:W-:Y:S02]  /*6eb0*/  IMAD R22, R13, R20.reuse, RZ ;  /* 0x000000140d167224 */ /* 0x081fe400078e02ff */
[----:B------:R-:W-:-:S04]  /*6ec0*/  IMAD.WIDE.U32 R154, R19, R20, R152 ;  /* 0x00000014139a7225 */ /* 0x000fc800078e0098 */
[----:B------:R-:W-:Y:S01]  /*6ed0*/  IMAD R22, R19, R21, R22 ;  /* 0x0000001513167224 */ /* 0x000fe200078e0216 */
[----:B-1----:R-:W-:-:S04]  /*6ee0*/  IADD3 R154, P1, R154, R14, RZ ;  /* 0x0000000e9a9a7210 */ /* 0x002fc80007f3e0ff */
[--C-:B------:R-:W-:Y:S02]  /*6ef0*/  IADD3.X R155, R15, R155, R22.reuse, P1, !PT ;  /* 0x0000009b0f9b7210 */ /* 0x100fe40000ffe416 */
[----:B------:R-:W-:Y:S01]  /*6f00*/  PRMT R22, RZ, 0x7610, R22 ;  /* 0x00007610ff167816 */ /* 0x000fe20000000016 */
[----:B------:R-:W-:Y:S06]  /*6f10*/  @P3 BRA `(.L_x_48) ;  /* 0x0000000000043947 */ /* 0x000fec0003800000 */
[----:B------:R0:W5:Y:S02]  /*6f20*/  LDG.E.U8 R22, desc[UR36][R154.64] ;  /* 0x000000249a167981 */ /* 0x000164000c1e1100 */
.L_x_48:
[----:B------:R-:W-:Y:S05]  /*6f30*/  BSYNC B1 ;  /* 0x0000000000017941 */ /* 0x000fea0003800000 */
.L_x_47:
[----:B-----5:R-:W-:Y:S01]  /*6f40*/  LOP3.LUT R22, R22, 0xff, RZ, 0xc0, !PT ;  /* 0x000000ff16167812 */ /* 0x020fe200078ec0ff */
[----:B------:R-:W-:Y:S01]  /*6f50*/  BSSY B1, `(.L_x_49) ;  /* 0x000000b000017945 */ /* 0x000fe20003800000 */
[----:B------:R-:W-:Y:S02]  /*6f60*/  ISETP.LT.OR P2, PT, R0, 0x2, !P0 ;  /* 0x000000020000780c */ /* 0x000fe40004741670 */
[----:B------:R-:W-:-:S05]  /*6f70*/  F2FP.F16.E5M2.UNPACK_B R22, R22 ;  /* 0x00000016ff16723e */ /* 0x000fca00020004ff */
[----:B------:R-:W-:-:S05]  /*6f80*/  HADD2.F32 R22, -RZ, R22.H0_H0 ;  /* 0x20000016ff167230 */ /* 0x000fca0000004100 */
[----:B------:R-:W-:Y:S01]  /*6f90*/  FMUL R157, R22, R169 ;  /* 0x000000a9169d7220 */ /* 0x000fe20000400000 */
[----:B------:R-:W-:-:S03]  /*6fa0*/  PRMT R22, RZ, 0x7610, R22 ;  /* 0x00007610ff167816 */ /* 0x000fc60000000016 */
[----:B------:R-:W-:-:S05]  /*6fb0*/  FFMA R157, R88, R168, R157 ;  /* 0x000000a8589d7223 */ /* 0x000fca000000009d */
[----:B------:R-:W-:-:S05]  /*6fc0*/  F2FP.SATFINITE.E5M2.F32.PACK_AB_MERGE_C R157, RZ, R157, RZ ;  /* 0x0000009dff9d723e */ /* 0x000fca00048060ff */
[----:B------:R1:W-:Y:S01]  /*6fd0*/  @!P3 STG.E.U8 desc[UR36][R10.64], R157 ;  /* 0x0000009d0a00b986 */ /* 0x0003e2000c101124 */
[----:B------:R-:W-:Y:S05]  /*6fe0*/  @P2 BRA `(.L_x_50) ;  /* 0x0000000000042947 */ /* 0x000fea0003800000 */
[----:B------:R2:W5:Y:S02]  /*6ff0*/  LDG.E.U8 R22, desc[UR36][R154.64+0x1] ;  /* 0x000001249a167981 */ /* 0x000564000c1e1100 */
.L_x_50:
[----:B------:R-:W-:Y:S05]  /*7000*/  BSYNC B1 ;  /* 0x0000000000017941 */ /* 0x000fea0003800000 */
.L_x_49:
[----:B-----5:R-:W-:Y:S01]  /*7010*/  LOP3.LUT R22, R22, 0xff, RZ, 0xc0, !PT ;  /* 0x000000ff16167812 */ /* 0x020fe200078ec0ff */
[----:B------:R-:W-:Y:S01]  /*7020*/  BSSY B1, `(.L_x_51) ;  /* 0x0000013000017945 */ /* 0x000fe20003800000 */
[----:B------:R-:W-:Y:S02]  /*7030*/  IADD3 R159, P1, R19, 0x8, RZ ;  /* 0x00000008139f7810 */ /* 0x000fe40007f3e0ff */
[----:B------:R-:W-:-:S03]  /*7040*/  F2FP.F16.E5M2.UNPACK_B R22, R22 ;  /* 0x00000016ff16723e */ /* 0x000fc600020004ff */
[----:B-1----:R-:W-:Y:S01]  /*7050*/  IMAD.X R157, RZ, RZ, R13, P1 ;  /* 0x000000ffff9d7224 */ /* 0x002fe200008e060d */
[----:B------:R-:W-:Y:S01]  /*7060*/  ISETP.GE.AND P1, PT, R3, 0x9, PT ;  /* 0x000000090300780c */ /* 0x000fe20003f26270 */
[----:B------:R-:W-:Y:S02]  /*7070*/  HADD2.F32 R22, -RZ, R22.H0_H0 ;  /* 0x20000016ff167230 */ /* 0x000fe40000004100 */
[-C--:B------:R-:W-:Y:S01]  /*7080*/  IMAD R88, R157, R20.reuse, RZ ;  /* 0x000000149d587224 */ /* 0x080fe200078e02ff */
[----:B------:R-:W-:Y:S01]  /*7090*/  ISETP.LT.OR P4, PT, R0, 0x1, !P1 ;  /* 0x000000010000780c */ /* 0x000fe20004f81670 */
[----:B------:R-:W-:-:S04]  /*70a0*/  IMAD.WIDE.U32 R156, R159, R20, R152 ;  /* 0x000000149f9c7225 */ /* 0x000fc800078e0098 */
[----:B------:R-:W-:Y:S01]  /*70b0*/  FMUL R22, R22, R169 ;  /* 0x000000a916167220 */ /* 0x000fe20000400000 */
[----:B------:R-:W-:-:S03]  /*70c0*/  IMAD R159, R159, R21, R88 ;  /* 0x000000159f9f7224 */ /* 0x000fc600078e0258 */
[----:B------:R-:W-:-:S01]  /*70d0*/  FFMA R22, R89, R168, R22 ;  /* 0x000000a859167223 */ /* 0x000fc20000000016 */
[----:B------:R-:W-:-:S04]  /*70e0*/  IADD3 R88, P3, R156, R14, RZ ;  /* 0x0000000e9c587210 */ /* 0x000fc80007f7e0ff */
[----:B------:R-:W-:Y:S02]  /*70f0*/  F2FP.SATFINITE.E5M2.F32.PACK_AB_MERGE_C R161, RZ, R22, RZ ;  /* 0x00000016ffa1723e */ /* 0x000fe400048060ff */
[----:B------:R-:W-:Y:S02]  /*7100*/  IADD3.X R89, R15, R157, R159, P3, !PT ;  /* 0x0000009d0f597210 */ /* 0x000fe40001ffe49f */
[----:B------:R-:W-:Y:S01]  /*7110*/  PRMT R22, RZ, 0x7610, R22 ;  /* 0x00007610ff167816 */ /* 0x000fe20000000016 */
[----:B------:R1:W-:Y:S01]  /*7120*/  @!P2 STG.E.U8 desc[UR36][R10.64+0x1], R161 ;  /* 0x000001a10a00a986 */ /* 0x0003e2000c101124 */
[----:B------:R-:W-:Y:S05]  /*7130*/  @P4 BRA `(.L_x_52) ;  /* 0x0000000000044947 */ /* 0x000fea0003800000 */
[----:B------:R3:W5:Y:S02]  /*7140*/  LDG.E.U8 R22, desc[UR36][R88.64] ;  /* 0x0000002458167981 */ /* 0x000764000c1e1100 */
.L_x_52:
[----:B------:R-:W-:Y:S05]  /*7150*/  BSYNC B1 ;  /* 0x0000000000017941 */ /* 0x000fea0003800000 */
.L_x_51:
        /* <DEDUP_REMOVED lines=12> */
.L_x_54:
[----:B------:R-:W-:Y:S05]  /*7220*/  BSYNC B1 ;  /* 0x0000000000017941 */ /* 0x000fea0003800000 */
.L_x_53:
[----:B-----5:R-:W-:Y:S01]  /*7230*/  LOP3.LUT R22, R22, 0xff, RZ, 0xc0, !PT ;  /* 0x000000ff16167812 */ /* 0x020fe200078ec0ff */
[----:B------:R-:W-:Y:S01]  /*7240*/  BSSY B1, `(.L_x_55) ;  /* 0x000000b000017945 */ /* 0x000fe20003800000 */
[----:B------:R-:W-:Y:S02]  /*7250*/  ISETP.LT.OR P3, PT, R0, 0x9, !P0 ;  /* 0x000000090000780c */ /* 0x000fe40004761670 */
[----:B------:R-:W-:-:S05]  /*7260*/  F2FP.F16.E5M2.UNPACK_B R22, R22 ;  /* 0x00000016ff16723e */ /* 0x000fca00020004ff */
[----:B------:R-:W-:-:S05]  /*7270*/  HADD2.F32 R22, -RZ, R22.H0_H0 ;  /* 0x20000016ff167230 */ /* 0x000fca0000004100 */
[----:B------:R-:W-:-:S04]  /*7280*/  FMUL R22, R22, R169 ;  /* 0x000000a916167220 */ /* 0x000fc80000400000 */
[----:B------:R-:W-:-:S05]  /*7290*/  FFMA R22, R91, R168, R22 ;  /* 0x000000a85b167223 */ /* 0x000fca0000000016 */
[----:B------:R-:W-:Y:S02]  /*72a0*/  F2FP.SATFINITE.E5M2.F32.PACK_AB_MERGE_C R91, RZ, R22, RZ ;  /* 0x00000016ff5b723e */ /* 0x000fe400048060ff */
[----:B------:R-:W-:-:S03]  /*72b0*/  PRMT R22, RZ, 0x7610, R22 ;  /* 0x00007610ff167816 */ /* 0x000fc60000000016 */
[----:B------:R0:W-:Y:S01]  /*72c0*/  @!P2 STG.E.U8 desc[UR36][R8.64+0x1], R91 ;  /* 0x0000015b0800a986 */ /* 0x0001e2000c101124 */
[----:B------:R-:W-:Y:S05]  /*72d0*/  @P3 BRA `(.L_x_56) ;  /* 0x0000000000043947 */ /* 0x000fea0003800000 */
[----:B------:R0:W5:Y:S02]  /*72e0*/  LDG.E.U8 R22, desc[UR36][R154.64+0x8] ;  /* 0x000008249a167981 */ /* 0x000164000c1e1100 */
.L_x_56:
[----:B------:R-:W-:Y:S05]  /*72f0*/  BSYNC B1 ;  /* 0x0000000000017941 */ /* 0x000fea0003800000 */
.L_x_55:
[----:B-----5:R-:W-:Y:S01]  /*7300*/  LOP3.LUT R22, R22, 0xff, RZ, 0xc0, !PT ;  /* 0x000000ff16167812 */ /* 0x020fe200078ec0ff */
[----:B------:R-:W-:Y:S01]  /*7310*/  BSSY B1, `(.L_x_57) ;  /* 0x000000b000017945 */ /* 0x000fe20003800000 */
[----:B------:R-:W-:Y:S02]  /*7320*/  ISETP.LT.OR P2, PT, R0, 0xa, !P0 ;  /* 0x0000000a0000780c */ /* 0x000fe40004741670 */
[----:B------:R-:W-:-:S05]  /*7330*/  F2FP.F16.E5M2.UNPACK_B R22, R22 ;  /* 0x00000016ff16723e */ /* 0x000fca00020004ff */
[----:B------:R-:W-:-:S05]  /*7340*/  HADD2.F32 R22, -RZ, R22.H0_H0 ;  /* 0x20000016ff167230 */ /* 0x000fca0000004100 */
[----:B0-----:R-:W-:Y:S01]  /*7350*/  FMUL R91, R22, R169 ;  /* 0x000000a9165b7220 */ /* 0x001fe20000400000 */
[----:B------:R-:W-:-:S03]  /*7360*/  PRMT R22, RZ, 0x7610, R22 ;  /* 0x00007610ff167816 */ /* 0x000fc60000000016 */
[----:B------:R-:W-:-:S05]  /*7370*/  FFMA R91, R92, R168, R91 ;  /* 0x000000a85c5b7223 */ /* 0x000fca000000005b */
[----:B------:R-:W-:-:S05]  /*7380*/  F2FP.SATFINITE.E5M2.F32.PACK_AB_MERGE_C R91, RZ, R91, RZ ;  /* 0x0000005bff5b723e */ /* 0x000fca00048060ff */
[----:B------:R0:W-:Y:S01]  /*7390*/  @!P3 STG.E.U8 desc[UR36][R10.64+0x8], R91 ;  /* 0x0000085b0a00b986 */ /* 0x0001e2000c101124 */
[----:B------:R-:W-:Y:S05]  /*73a0*/  @P2 BRA `(.L_x_58) ;  /* 0x0000000000042947 */ /* 0x000fea0003800000 */
[----:B------:R0:W5:Y:S02]  /*73b0*/  LDG.E.U8 R22, desc[UR36][R154.64+0x9] ;  /* 0x000009249a167981 */ /* 0x000164000c1e1100 */
.L_x_58:
[----:B------:R-:W-:Y:S05]  /*73c0*/  BSYNC B1 ;  /* 0x0000000000017941 */ /* 0x000fea0003800000 */
.L_x_57:
[----:B-----5:R-:W-:Y:S01]  /*73d0*/  LOP3.LUT R22, R22, 0xff, RZ, 0xc0, !PT ;  /* 0x000000ff16167812 */ /* 0x020fe200078ec0ff */
[----:B------:R-:W-:Y:S01]  /*73e0*/  BSSY B1, `(.L_x_59) ;  /* 0x000000b000017945 */ /* 0x000fe20003800000 */
[----:B------:R-:W-:Y:S02]  /*73f0*/  ISETP.LT.OR P3, PT, R0, 0x9, !P1 ;  /* 0x000000090000780c */ /* 0x000fe40004f61670 */
[----:B------:R-:W-:-:S05]  /*7400*/  F2FP.F16.E5M2.UNPACK_B R22, R22 ;  /* 0x00000016ff16723e */ /* 0x000fca00020004ff */
[----:B------:R-:W-:-:S05]  /*7410*/  HADD2.F32 R22, -RZ, R22.H0_H0 ;  /* 0x20000016ff167230 */ /* 0x000fca0000004100 */
[----:B------:R-:W-:-:S04]  /*7420*/  FMUL R22, R22, R169 ;  /* 0x000000a916167220 */ /* 0x000fc80000400000 */
[----:B------:R-:W-:-:S05]  /*7430*/  FFMA R22, R93, R168, R22 ;  /* 0x000000a85d167223 */ /* 0x000fca0000000016 */
[----:B0-----:R-:W-:Y:S02]  /*7440*/  F2FP.SATFINITE.E5M2.F32.PACK_AB_MERGE_C R91, RZ, R22, RZ ;  /* 0x00000016ff5b723e */ /* 0x001fe400048060ff */
[----:B------:R-:W-:-:S03]  /*7450*/  PRMT R22, RZ, 0x7610, R22 ;  /* 0x00007610ff167816 */ /* 0x000fc60000000016 */
[----:B------:R0:W-:Y:S01]  /*7460*/  @!P2 STG.E.U8 desc[UR36][R10.64+0x9], R91 ;  /* 0x0000095b0a00a986 */ /* 0x0001e2000c101124 */
[----:B------:R-:W-:Y:S05]  /*7470*/  @P3 BRA `(.L_x_60) ;  /* 0x0000000000043947 */ /* 0x000fea0003800000 */
[----:B------:R0:W5:Y:S02]  /*7480*/  LDG.E.U8 R22, desc[UR36][R88.64+0x8] ;  /* 0x0000082458167981 */ /* 0x000164000c1e1100 */
.L_x_60:
[----:B------:R-:W-:Y:S05]  /*7490*/  BSYNC B1 ;  /* 0x0000000000017941 */ /* 0x000fea0003800000 */
.L_x_59:
        /* <DEDUP_REMOVED lines=12> */
.L_x_62:
[----:B------:R-:W-:Y:S05]  /*7560*/  BSYNC B1 ;  /* 0x0000000000017941 */ /* 0x000fea0003800000 */
.L_x_61:
        /* <DEDUP_REMOVED lines=12> */
.L_x_64:
[----:B------:R-:W-:Y:S05]  /*7630*/  BSYNC B1 ;  /* 0x0000000000017941 */ /* 0x000fea0003800000 */
.L_x_63:
        /* <DEDUP_REMOVED lines=12> */
.L_x_66:
[----:B------:R-:W-:Y:S05]  /*7700*/  BSYNC B1 ;  /* 0x0000000000017941 */ /* 0x000fea0003800000 */
.L_x_65:
        /* <DEDUP_REMOVED lines=12> */
.L_x_68:
[----:B------:R-:W-:Y:S05]  /*77d0*/  BSYNC B1 ;  /* 0x0000000000017941 */ /* 0x000fea0003800000 */
.L_x_67:
        /* <DEDUP_REMOVED lines=12> */
.L_x_70:
[----:B------:R-:W-:Y:S05]  /*78a0*/  BSYNC B1 ;  /* 0x0000000000017941 */ /* 0x000fea0003800000 */
.L_x_69:
        /* <DEDUP_REMOVED lines=12> */
.L_x_72:
[----:B------:R-:W-:Y:S05]  /*7970*/  BSYNC B1 ;  /* 0x0000000000017941 */ /* 0x000fea0003800000 */
.L_x_71:
        /* <DEDUP_REMOVED lines=12> */
.L_x_74:
[----:B------:R-:W-:Y:S05]  /*7a40*/  BSYNC B1 ;  /* 0x0000000000017941 */ /* 0x000fea0003800000 */
.L_x_73:
        /* <DEDUP_REMOVED lines=12> */
.L_x_76:
[----:B------:R-:W-:Y:S05]  /*7b10*/  BSYNC B1 ;  /* 0x0000000000017941 */ /* 0x000fea0003800000 */
.L_x_75:
        /* <DEDUP_REMOVED lines=12> */
.L_x_78:
[----:B------:R-:W-:Y:S05]  /*7be0*/  BSYNC B1 ;  /* 0x0000000000017941 */ /* 0x000fea0003800000 */
.L_x_77:
        /* <DEDUP_REMOVED lines=12> */
.L_x_80:
[----:B------:R-:W-:Y:S05]  /*7cb0*/  BSYNC B1 ;  /* 0x0000000000017941 */ /* 0x000fea0003800000 */
.L_x_79:
        /* <DEDUP_REMOVED lines=12> */
.L_x_82:
[----:B------:R-:W-:Y:S05]  /*7d80*/  BSYNC B1 ;  /* 0x0000000000017941 */ /* 0x000fea0003800000 */
.L_x_81:
        /* <DEDUP_REMOVED lines=12> */
.L_x_84:
[----:B------:R-:W-:Y:S05]  /*7e50*/  BSYNC B1 ;  /* 0x0000000000017941 */ /* 0x000fea0003800000 */
.L_x_83:
        /* <DEDUP_REMOVED lines=12> */
.L_x_86:
[----:B------:R-:W-:Y:S05]  /*7f20*/  BSYNC B1 ;  /* 0x0000000000017941 */ /* 0x000fea0003800000 */
.L_x_85:
        /* <DEDUP_REMOVED lines=12> */
.L_x_88:
[----:B------:R-:W-:Y:S05]  /*7ff0*/  BSYNC B1 ;  /* 0x0000000000017941 */ /* 0x000fea0003800000 */
.L_x_87:
        /* <DEDUP_REMOVED lines=12> */
.L_x_90:
[----:B------:R-:W-:Y:S05]  /*80c0*/  BSYNC B1 ;  /* 0x0000000000017941 */ /* 0x000fea0003800000 */
.L_x_89:
        /* <DEDUP_REMOVED lines=12> */
.L_x_92:
[----:B------:R-:W-:Y:S05]  /*8190*/  BSYNC B1 ;  /* 0x0000000000017941 */ /* 0x000fea0003800000 */
.L_x_91:
        /* <DEDUP_REMOVED lines=12> */
.L_x_94:
[----:B------:R-:W-:Y:S05]  /*8260*/  BSYNC B1 ;  /* 0x0000000000017941 */ /* 0x000fea0003800000 */
.L_x_93:
        /* <DEDUP_REMOVED lines=12> */
.L_x_96:
[----:B------:R-:W-:Y:S05]  /*8330*/  BSYNC B1 ;  /* 0x0000000000017941 */ /* 0x000fea0003800000 */
.L_x_95:
        /* <DEDUP_REMOVED lines=12> */
.L_x_98:
[----:B------:R-:W-:Y:S05]  /*8400*/  BSYNC B1 ;  /* 0x0000000000017941 */ /* 0x000fea0003800000 */
.L_x_97:
        /* <DEDUP_REMOVED lines=12> */
.L_x_100:
[----:B------:R-:W-:Y:S05]  /*84d0*/  BSYNC B1 ;  /* 0x0000000000017941 */ /* 0x000fea0003800000 */
.L_x_99:
        /* <DEDUP_REMOVED lines=12> */
.L_x_102:
[----:B------:R-:W-:Y:S05]  /*85a0*/  BSYNC B1 ;  /* 0x0000000000017941 */ /* 0x000fea0003800000 */
.L_x_101:
        /* <DEDUP_REMOVED lines=12> */
.L_x_104:
[----:B------:R-:W-:Y:S05]  /*8670*/  BSYNC B1 ;  /* 0x0000000000017941 */ /* 0x000fea0003800000 */
.L_x_103:
        /* <DEDUP_REMOVED lines=12> */
.L_x_106:
[----:B------:R-:W-:Y:S05]  /*8740*/  BSYNC B1 ;  /* 0x0000000000017941 */ /* 0x000fea0003800000 */
.L_x_105:
        /* <DEDUP_REMOVED lines=12> */
.L_x_108:
[----:B------:R-:W-:Y:S05]  /*8810*/  BSYNC B1 ;  /* 0x0000000000017941 */ /* 0x000fea0003800000 */
.L_x_107:
        /* <DEDUP_REMOVED lines=12> */
.L_x_110:
[----:B------:R-:W-:Y:S05]  /*88e0*/  BSYNC B1 ;  /* 0x0000000000017941 */ /* 0x000fea0003800000 */
.L_x_109:
        /* <DEDUP_REMOVED lines=12> */
.L_x_112:
[----:B------:R-:W-:Y:S05]  /*89b0*/  BSYNC B1 ;  /* 0x0000000000017941 */ /* 0x000fea0003800000 */
.L_x_111:
        /* <DEDUP_REMOVED lines=12> */
.L_x_114:
[----:B------:R-:W-:Y:S05]  /*8a80*/  BSYNC B1 ;  /* 0x0000000000017941 */ /* 0x000fea0003800000 */
.L_x_113:
        /* <DEDUP_REMOVED lines=12> */
.L_x_116:
[----:B------:R-:W-:Y:S05]  /*8b50*/  BSYNC B1 ;  /* 0x0000000000017941 */ /* 0x000fea0003800000 */
.L_x_115:
        /* <DEDUP_REMOVED lines=12> */
.L_x_118:
[----:B------:R-:W-:Y:S05]  /*8c20*/  BSYNC B1 ;  /* 0x0000000000017941 */ /* 0x000fea0003800000 */
.L_x_117:
        /* <DEDUP_REMOVED lines=12> */
.L_x_120:
[----:B------:R-:W-:Y:S05]  /*8cf0*/  BSYNC B1 ;  /* 0x0000000000017941 */ /* 0x000fea0003800000 */
.L_x_119:
        /* <DEDUP_REMOVED lines=12> */
.L_x_122:
[----:B------:R-:W-:Y:S05]  /*8dc0*/  BSYNC B1 ;  /* 0x0000000000017941 */ /* 0x000fea0003800000 */
.L_x_121:
        /* <DEDUP_REMOVED lines=12> */
.L_x_124:
[----:B------:R-:W-:Y:S05]  /*8e90*/  BSYNC B1 ;  /* 0x0000000000017941 */ /* 0x000fea0003800000 */
.L_x_123:
        /* <DEDUP_REMOVED lines=12> */
.L_x_126:
[----:B------:R-:W-:Y:S05]  /*8f60*/  BSYNC B1 ;  /* 0x0000000000017941 */ /* 0x000fea0003800000 */
.L_x_125:
        /* <DEDUP_REMOVED lines=12> */
.L_x_128:
[----:B------:R-:W-:Y:S05]  /*9030*/  BSYNC B1 ;  /* 0x0000000000017941 */ /* 0x000fea0003800000 */
.L_x_127:
        /* <DEDUP_REMOVED lines=12> */
.L_x_130:
[----:B------:R-:W-:Y:S05]  /*9100*/  BSYNC B1 ;  /* 0x0000000000017941 */ /* 0x000fea0003800000 */
.L_x_129:
        /* <DEDUP_REMOVED lines=12> */
.L_x_132:
[----:B------:R-:W-:Y:S05]  /*91d0*/  BSYNC B1 ;  /* 0x0000000000017941 */ /* 0x000fea0003800000 */
.L_x_131:
        /* <DEDUP_REMOVED lines=12> */
.L_x_134:
[----:B------:R-:W-:Y:S05]  /*92a0*/  BSYNC B1 ;  /* 0x0000000000017941 */ /* 0x000fea0003800000 */
.L_x_133:
        /* <DEDUP_REMOVED lines=12> */
.L_x_136:
[----:B------:R-:W-:Y:S05]  /*9370*/  BSYNC B1 ;  /* 0x0000000000017941 */ /* 0x000fea0003800000 */
.L_x_135:
        /* <DEDUP_REMOVED lines=12> */
.L_x_138:
[----:B------:R-:W-:Y:S05]  /*9440*/  BSYNC B1 ;  /* 0x0000000000017941 */ /* 0x000fea0003800000 */
.L_x_137:
        /* <DEDUP_REMOVED lines=12> */
.L_x_140:
[----:B------:R-:W-:Y:S05]  /*9510*/  BSYNC B1 ;  /* 0x0000000000017941 */ /* 0x000fea0003800000 */
.L_x_139:
        /* <DEDUP_REMOVED lines=12> */
.L_x_142:
[----:B------:R-:W-:Y:S05]  /*95e0*/  BSYNC B1 ;  /* 0x0000000000017941 */ /* 0x000fea0003800000 */
.L_x_141:
        /* <DEDUP_REMOVED lines=12> */
.L_x_144:
[----:B------:R-:W-:Y:S05]  /*96b0*/  BSYNC B1 ;  /* 0x0000000000017941 */ /* 0x000fea0003800000 */
.L_x_143:
        /* <DEDUP_REMOVED lines=12> */
.L_x_146:
[----:B------:R-:W-:Y:S05]  /*9780*/  BSYNC B1 ;  /* 0x0000000000017941 */ /* 0x000fea0003800000 */
.L_x_145:
        /* <DEDUP_REMOVED lines=12> */
.L_x_148:
[----:B------:R-:W-:Y:S05]  /*9850*/  BSYNC B1 ;  /* 0x0000000000017941 */ /* 0x000fea0003800000 */
.L_x_147:
        /* <DEDUP_REMOVED lines=12> */
.L_x_150:
[----:B------:R-:W-:Y:S05]  /*9920*/  BSYNC B1 ;  /* 0x0000000000017941 */ /* 0x000fea0003800000 */
.L_x_149:
        /* <DEDUP_REMOVED lines=12> */
.L_x_152:
[----:B------:R-:W-:Y:S05]  /*99f0*/  BSYNC B1 ;  /* 0x0000000000017941 */ /* 0x000fea0003800000 */
.L_x_151:
        /* <DEDUP_REMOVED lines=12> */
.L_x_154:
[----:B------:R-:W-:Y:S05]  /*9ac0*/  BSYNC B1 ;  /* 0x0000000000017941 */ /* 0x000fea0003800000 */
.L_x_153:
        /* <DEDUP_REMOVED lines=12> */
.L_x_156:
[----:B------:R-:W-:Y:S05]  /*9b90*/  BSYNC B1 ;  /* 0x0000000000017941 */ /* 0x000fea0003800000 */
.L_x_155:
        /* <DEDUP_REMOVED lines=12> */
.L_x_158:
[----:B------:R-:W-:Y:S05]  /*9c60*/  BSYNC B1 ;  /* 0x0000000000017941 */ /* 0x000fea0003800000 */
.L_x_157:
        /* <DEDUP_REMOVED lines=12> */
.L_x_160:
[----:B------:R-:W-:Y:S05]  /*9d30*/  BSYNC B1 ;  /* 0x0000000000017941 */ /* 0x000fea0003800000 */
.L_x_159:
        /* <DEDUP_REMOVED lines=12> */
.L_x_162:
[----:B------:R-:W-:Y:S05]  /*9e00*/  BSYNC B1 ;  /* 0x0000000000017941 */ /* 0x000fea0003800000 */
.L_x_161:
        /* <DEDUP_REMOVED lines=12> */
.L_x_164:
[----:B------:R-:W-:Y:S05]  /*9ed0*/  BSYNC B1 ;  /* 0x0000000000017941 */ /* 0x000fea0003800000 */
.L_x_163:
        /* <DEDUP_REMOVED lines=12> */
.L_x_166:
[----:B------:R-:W-:Y:S05]  /*9fa0*/  BSYNC B1 ;  /* 0x0000000000017941 */ /* 0x000fea0003800000 */
.L_x_165:
        /* <DEDUP_REMOVED lines=12> */
.L_x_168:
[----:B------:R-:W-:Y:S05]  /*a070*/  BSYNC B1 ;  /* 0x0000000000017941 */ /* 0x000fea0003800000 */
.L_x_167:
        /* <DEDUP_REMOVED lines=12> */
.L_x_170:
[----:B------:R-:W-:Y:S05]  /*a140*/  BSYNC B1 ;  /* 0x0000000000017941 */ /* 0x000fea0003800000 */
.L_x_169:
        /* <DEDUP_REMOVED lines=12> */
.L_x_172:
[----:B------:R-:W-:Y:S05]  /*a210*/  BSYNC B1 ;  /* 0x0000000000017941 */ /* 0x000fea0003800000 */
.L_x_171:
[----:B-----5:R-:W-:Y:S01]  /*a220*/  LOP3.LUT R22, R22, 0xff, RZ, 0xc0, !PT ;  /* 0x000000ff16167812 */ /* 0x020fe200078ec0ff */
[----:B------:R-:W-:Y:S01]  /*a230*/  BSSY B1, `(.L_x_173) ;  /* 0x000000b000017945 */ /* 0x000fe20003800000 */
[----:B------:R-:W-:Y:S02]  /*a240*/  ISETP.LT.OR P1, PT, R0, 0x7a, !P1 ;  /* 0x0000007a0000780c */ /* 0x000fe40004f21670 */
[----:B------:R-:W-:Y:S02]  /*a250*/  F2FP.F16.E5M2.UNPACK_B R22, R22 ;  /* 0x00000016ff16723e */ /* 0x000fe400020004ff */
[----:B01----:R-:W-:-:S03]  /*a260*/  PRMT R10, RZ, 0x7610, R10 ;  /* 0x00007610ff0a7816 */ /* 0x003fc6000000000a */
[----:B------:R-:W-:-:S05]  /*a270*/  HADD2.F32 R22, -RZ, R22.H0_H0 ;  /* 0x20000016ff167230 */ /* 0x000fca0000004100 */
[----:B------:R-:W-:-:S04]  /*a280*/  FMUL R11, R22, R169 ;  /* 0x000000a9160b7220 */ /* 0x000fc80000400000 */
[----:B------:R-:W-:-:S05]  /*a290*/  FFMA R11, R150, R168, R11 ;  /* 0x000000a8960b7223 */ /* 0x000fca000000000b */
[----:B------:R-:W-:-:S05]  /*a2a0*/  F2FP.SATFINITE.E5M2.F32.PACK_AB_MERGE_C R11, RZ, R11, RZ ;  /* 0x0000000bff0b723e */ /* 0x000fca00048060ff */
[----:B------:R0:W-:Y:S01]  /*a2b0*/  @!P2 STG.E.U8 desc[UR36][R8.64+0x78], R11 ;  /* 0x0000780b0800a986 */ /* 0x0001e2000c101124 */
[----:B------:R-:W-:Y:S05]  /*a2c0*/  @P1 BRA `(.L_x_174) ;  /* 0x0000000000041947 */ /* 0x000fea0003800000 */
[----:B------:R1:W5:Y:S02]  /*a2d0*/  LDG.E.U8 R10, desc[UR36][R88.64+0x79] ;  /* 0x00007924580a7981 */ /* 0x000364000c1e1100 */
.L_x_174:
[----:B------:R-:W-:Y:S05]  /*a2e0*/  BSYNC B1 ;  /* 0x0000000000017941 */ /* 0x000fea0003800000 */
.L_x_173:
[----:B-----5:R-:W-:Y:S01]  /*a2f0*/  LOP3.LUT R10, R10, 0xff, RZ, 0xc0, !PT ;  /* 0x000000ff0a0a7812 */ /* 0x020fe200078ec0ff */
[----:B------:R-:W-:Y:S01]  /*a300*/  BSSY B1, `(.L_x_175) ;  /* 0x0000013000017945 */ /* 0x000fe20003800000 */
[----:B-1-3--:R-:W-:Y:S02]  /*a310*/  IADD3 R89, P0, R19, 0x80, RZ ;  /* 0x0000008013597810 */ /* 0x00afe40007f1e0ff */
[----:B------:R-:W-:-:S03]  /*a320*/  F2FP.F16.E5M2.UNPACK_B R10, R10 ;  /* 0x0000000aff0a723e */ /* 0x000fc600020004ff */
[----:B0-----:R-:W-:Y:S01]  /*a330*/  IMAD.X R11, RZ, RZ, R13, P0 ;  /* 0x000000ffff0b7224 */ /* 0x001fe200000e060d */
[----:B------:R-:W-:Y:S01]  /*a340*/  ISETP.GE.AND P0, PT, R3, 0x81, PT ;  /* 0x000000810300780c */ /* 0x000fe20003f06270 */
[----:B------:R-:W-:Y:S02]  /*a350*/  HADD2.F32 R10, -RZ, R10.H0_H0 ;  /* 0x2000000aff0a7230 */ /* 0x000fe40000004100 */
[-C--:B------:R-:W-:Y:S01]  /*a360*/  IMAD R88, R11, R20.reuse, RZ ;  /* 0x000000140b587224 */ /* 0x080fe200078e02ff */
[----:B------:R-:W-:Y:S02]  /*a370*/  ISETP.LT.OR P3, PT, R0, 0x1, !P0 ;  /* 0x000000010000780c */ /* 0x000fe40004761670 */
[----:B------:R-:W-:Y:S01]  /*a380*/  FMUL R22, R10, R169 ;  /* 0x000000a90a167220 */ /* 0x000fe20000400000 */
[----:B------:R-:W-:-:S04]  /*a390*/  IMAD.WIDE.U32 R10, R89, R20, R152 ;  /* 0x00000014590a7225 */ /* 0x000fc800078e0098 */
[----:B------:R-:W-:Y:S01]  /*a3a0*/  FFMA R22, R151, R168, R22 ;  /* 0x000000a897167223 */ /* 0x000fe20000000016 */
[----:B------:R-:W-:Y:S01]  /*a3b0*/  IMAD R88, R89, R21, R88 ;  /* 0x0000001559587224 */ /* 0x000fe200078e0258 */
[----:B------:R-:W-:-:S03]  /*a3c0*/  IADD3 R10, P2, R10, R14, RZ ;  /* 0x0000000e0a0a7210 */ /* 0x000fc60007f5e0ff */
[----:B------:R-:W-:Y:S02]  /*a3d0*/  F2FP.SATFINITE.E5M2.F32.PACK_AB_MERGE_C R89, RZ, R22, RZ ;  /* 0x00000016ff59723e */ /* 0x000fe400048060ff */
[----:B------:R-:W-:Y:S02]  /*a3e0*/  IADD3.X R11, R15, R11, R88, P2, !PT ;  /* 0x0000000b0f0b7210 */ /* 0x000fe400017fe458 */
[----:B------:R-:W-:Y:S01]  /*a3f0*/  PRMT R22, RZ, 0x7610, R22 ;  /* 0x00007610ff167816 */ /* 0x000fe20000000016 */
[----:B------:R0:W-:Y:S01]  /*a400*/  @!P1 STG.E.U8 desc[UR36][R8.64+0x79], R89 ;  /* 0x0000795908009986 */ /* 0x0001e2000c101124 */
[----:B------:R-:W-:Y:S05]  /*a410*/  @P3 BRA `(.L_x_176) ;  /* 0x0000000000043947 */ /* 0x000fea0003800000 */
[----:B------:R1:W5:Y:S02]  /*a420*/  LDG.E.U8 R22, desc[UR36][R10.64] ;  /* 0x000000240a167981 */ /* 0x000364000c1e1100 */
.L_x_176:
[----:B------:R-:W-:Y:S05]  /*a430*/  BSYNC B1 ;  /* 0x0000000000017941 */ /* 0x000fea0003800000 */
.L_x_175:
[----:B-----5:R-:W-:Y:S01]  /*a440*/  LOP3.LUT R22, R22, 0xff, RZ, 0xc0, !PT ;  /* 0x000000ff16167812 */ /* 0x020fe200078ec0ff */
[----:B------:R-:W-:Y:S01]  /*a450*/  BSSY B1, `(.L_x_177) ;  /* 0x000000b000017945 */ /* 0x000fe20003800000 */
[----:B------:R-:W-:Y:S02]  /*a460*/  ISETP.LT.OR P2, PT, R0, 0x2, !P0 ;  /* 0x000000020000780c */ /* 0x000fe40004741670 */
[----:B------:R-:W-:Y:S02]  /*a470*/  F2FP.F16.E5M2.UNPACK_B R22, R22 ;  /* 0x00000016ff16723e */ /* 0x000fe400020004ff */
[----:B0---4-:R-:W-:-:S03]  /*a480*/  PRMT R8, RZ, 0x7610, R8 ;  /* 0x00007610ff087816 */ /* 0x011fc60000000008 */
[----:B------:R-:W-:-:S05]  /*a490*/  HADD2.F32 R22, -RZ, R22.H0_H0 ;  /* 0x20000016ff167230 */ /* 0x000fca0000004100 */
[----:B------:R-:W-:-:S04]  /*a4a0*/  FMUL R9, R22, R169 ;  /* 0x000000a916097220 */ /* 0x000fc80000400000 */
[----:B------:R-:W-:-:S05]  /*a4b0*/  FFMA R9, R24, R168, R9 ;  /* 0x000000a818097223 */ /* 0x000fca0000000009 */
[----:B------:R-:W-:-:S05]  /*a4c0*/  F2FP.SATFINITE.E5M2.F32.PACK_AB_MERGE_C R9, RZ, R9, RZ ;  /* 0x00000009ff09723e */ /* 0x000fca00048060ff */
[----:B------:R0:W-:Y:S01]  /*a4d0*/  @!P3 STG.E.U8 desc[UR36][R6.64], R9 ;  /* 0x000000090600b986 */ /* 0x0001e2000c101124 */
[----:B------:R-:W-:Y:S05]  /*a4e0*/  @P2 BRA `(.L_x_178) ;  /* 0x0000000000042947 */ /* 0x000fea0003800000 */
[----:B------:R3:W5:Y:S02]  /*a4f0*/  LDG.E.U8 R8, desc[UR36][R10.64+0x1] ;  /* 0x000001240a087981 */ /* 0x000764000c1e1100 */
.L_x_178:
[----:B------:R-:W-:Y:S05]  /*a500*/  BSYNC B1 ;  /* 0x0000000000017941 */ /* 0x000fea0003800000 */
.L_x_177:
[----:B-----5:R-:W-:Y:S01]  /*a510*/  LOP3.LUT R8, R8, 0xff, RZ, 0xc0, !PT ;  /* 0x000000ff08087812 */ /* 0x020fe200078ec0ff */
[----:B------:R-:W-:Y:S01]  /*a520*/  BSSY B1, `(.L_x_179) ;  /* 0x0000013000017945 */ /* 0x000fe20003800000 */
[----:B------:R-:W-:Y:S02]  /*a530*/  IADD3 R19, P1, R19, 0x88, RZ ;  /* 0x0000008813137810 */ /* 0x000fe40007f3e0ff */
[----:B------:R-:W-:-:S03]  /*a540*/  F2FP.F16.E5M2.UNPACK_B R8, R8 ;  /* 0x00000008ff08723e */ /* 0x000fc600020004ff */
[----:B------:R-:W-:Y:S01]  /*a550*/  IMAD.X R13, RZ, RZ, R13, P1 ;  /* 0x000000ffff0d7224 */ /* 0x000fe200008e060d */
[----:B------:R-:W-:Y:S01]  /*a560*/  ISETP.GE.AND P1, PT, R3, 0x89, PT ;  /* 0x000000890300780c */ /* 0x000fe20003f26270 */
[----:B------:R-:W-:Y:S01]  /*a570*/  HADD2.F32 R8, -RZ, R8.H0_H0 ;  /* 0x20000008ff087230 */ /* 0x000fe20000004100 */
[----:B------:R-:W-:Y:S01]  /*a580*/  PRMT R3, RZ, 0x7610, R3 ;  /* 0x00007610ff037816 */ /* 0x000fe20000000003 */
[-C--:B------:R-:W-:Y:S01]  /*a590*/  IMAD R12, R13, R20.reuse, RZ ;  /* 0x000000140d0c7224 */ /* 0x080fe200078e02ff */
[----:B------:R-:W-:Y:S01]  /*a5a0*/  ISETP.LT.OR P4, PT, R0, 0x1, !P1 ;  /* 0x000000010000780c */ /* 0x000fe20004f81670 */
[----:B------:R-:W-:-:S04]  /*a5b0*/  IMAD.WIDE.U32 R152, R19, R20, R152 ;  /* 0x0000001413987225 */ /* 0x000fc800078e0098 */
[----:B------:R-:W-:Y:S01]  /*a5c0*/  FMUL R8, R8, R169 ;  /* 0x000000a908087220 */ /* 0x000fe20000400000 */
[----:B------:R-:W-:-:S03]  /*a5d0*/  IMAD R12, R19, R21, R12 ;  /* 0x00000015130c7224 */ /* 0x000fc600078e020c */
[----:B------:R-:W-:-:S01]  /*a5e0*/  FFMA R8, R25, R168, R8 ;  /* 0x000000a819087223 */ /* 0x000fc20000000008 */
[----:B------:R-:W-:-:S04]  /*a5f0*/  IADD3 R14, P3, R152, R14, RZ ;  /* 0x0000000e980e7210 */ /* 0x000fc80007f7e0ff */
[----:B0-----:R-:W-:Y:S02]  /*a600*/  F2FP.SATFINITE.E5M2.F32.PACK_AB_MERGE_C R9, RZ, R8, RZ ;  /* 0x00000008ff09723e */ /* 0x001fe400048060ff */
[----:B------:R-:W-:-:S03]  /*a610*/  IADD3.X R15, R15, R153, R12, P3, !PT ;  /* 0x000000990f0f7210 */ /* 0x000fc60001ffe40c */
[----:B------:R0:W-:Y:S01]  /*a620*/  @!P2 STG.E.U8 desc[UR36][R6.64+0x1], R9 ;  /* 0x000001090600a986 */ /* 0x0001e2000c101124 */
[----:B------:R-:W-:Y:S05]  /*a630*/  @P4 BRA `(.L_x_180) ;  /* 0x0000000000044947 */ /* 0x000fea0003800000 */
[----:B------:R4:W5:Y:S02]  /*a640*/  LDG.E.U8 R3, desc[UR36][R14.64] ;  /* 0x000000240e037981 */ /* 0x000964000c1e1100 */
.L_x_180:
[----:B------:R-:W-:Y:S05]  /*a650*/  BSYNC B1 ;  /* 0x0000000000017941 */ /* 0x000fea0003800000 */
.L_x_179:
        /* <DEDUP_REMOVED lines=12> */
.L_x_182:
[----:B------:R-:W-:Y:S05]  /*a720*/  BSYNC B1 ;  /* 0x0000000000017941 */ /* 0x000fea0003800000 */
.L_x_181:
[----:B-----5:R-:W-:Y:S01]  /*a730*/  LOP3.LUT R3, R3, 0xff, RZ, 0xc0, !PT ;  /* 0x000000ff03037812 */ /* 0x020fe200078ec0ff */
[----:B------:R-:W-:Y:S01]  /*a740*/  BSSY B1, `(.L_x_183) ;  /* 0x000000b000017945 */ /* 0x000fe20003800000 */
[----:B------:R-:W-:Y:S02]  /*a750*/  ISETP.LT.OR P3, PT, R0, 0x9, !P0 ;  /* 0x000000090000780c */ /* 0x000fe40004761670 */
[----:B------:R-:W-:-:S05]  /*a760*/  F2FP.F16.E5M2.UNPACK_B R3, R3 ;  /* 0x00000003ff03723e */ /* 0x000fca00020004ff */
[----:B------:R-:W-:Y:S01]  /*a770*/  HADD2.F32 R8, -RZ, R3.H0_H0 ;  /* 0x20000003ff087230 */ /* 0x000fe20000004100 */
[----:B------:R-:W-:-:S04]  /*a780*/  PRMT R3, RZ, 0x7610, R3 ;  /* 0x00007610ff037816 */ /* 0x000fc80000000003 */
[----:B------:R-:W-:-:S04]  /*a790*/  FMUL R8, R8, R169 ;  /* 0x000000a908087220 */ /* 0x000fc80000400000 */
[----:B------:R-:W-:-:S05]  /*a7a0*/  FFMA R8, R27, R168, R8 ;  /* 0x000000a81b087223 */ /* 0x000fca0000000008 */
[----:B0-----:R-:W-:-:S05]  /*a7b0*/  F2FP.SATFINITE.E5M2.F32.PACK_AB_MERGE_C R9, RZ, R8, RZ ;  /* 0x00000008ff09723e */ /* 0x001fca00048060ff */
[----:B------:R0:W-:Y:S01]  /*a7c0*/  @!P2 STG.E.U8 desc[UR36][R4.64+0x1], R9 ;  /* 0x000001090400a986 */ /* 0x0001e2000c101124 */
[----:B------:R-:W-:Y:S05]  /*a7d0*/  @P3 BRA `(.L_x_184) ;  /* 0x0000000000043947 */ /* 0x000fea0003800000 */
[----:B------:R0:W5:Y:S02]  /*a7e0*/  LDG.E.U8 R3, desc[UR36][R10.64+0x8] ;  /* 0x000008240a037981 */ /* 0x000164000c1e1100 */
.L_x_184:
[----:B------:R-:W-:Y:S05]  /*a7f0*/  BSYNC B1 ;  /* 0x0000000000017941 */ /* 0x000fea0003800000 */
.L_x_183:
        /* <DEDUP_REMOVED lines=12> */
.L_x_186:
[----:B------:R-:W-:Y:S05]  /*a8c0*/  BSYNC B1 ;  /* 0x0000000000017941 */ /* 0x000fea0003800000 */
.L_x_185:
        /* <DEDUP_REMOVED lines=12> */
.L_x_188:
[----:B------:R-:W-:Y:S05]  /*a990*/  BSYNC B1 ;  /* 0x0000000000017941 */ /* 0x000fea0003800000 */
.L_x_187:
        /* <DEDUP_REMOVED lines=12> */
.L_x_190:
[----:B------:R-:W-:Y:S05]  /*aa60*/  BSYNC B1 ;  /* 0x0000000000017941 */ /* 0x000fea0003800000 */
.L_x_189:
        /* <DEDUP_REMOVED lines=12> */
.L_x_192:
[----:B------:R-:W-:Y:S05]  /*ab30*/  BSYNC B1 ;  /* 0x0000000000017941 */ /* 0x000fea0003800000 */
.L_x_191:
        /* <DEDUP_REMOVED lines=12> */
.L_x_194:
[----:B------:R-:W-:Y:S05]  /*ac00*/  BSYNC B1 ;  /* 0x0000000000017941 */ /* 0x000fea0003800000 */
.L_x_193:
        /* <DEDUP_REMOVED lines=12> */
.L_x_196:
[----:B------:R-:W-:Y:S05]  /*acd0*/  BSYNC B1 ;  /* 0x0000000000017941 */ /* 0x000fea0003800000 */
.L_x_195:
        /* <DEDUP_REMOVED lines=12> */
.L_x_198:
[----:B------:R-:W-:Y:S05]  /*ada0*/  BSYNC B1 ;  /* 0x0000000000017941 */ /* 0x000fea0003800000 */
.L_x_197:
        /* <DEDUP_REMOVED lines=12> */
.L_x_200:
[----:B------:R-:W-:Y:S05]  /*ae70*/  BSYNC B1 ;  /* 0x0000000000017941 */ /* 0x000fea0003800000 */
.L_x_199:
        /* <DEDUP_REMOVED lines=12> */
.L_x_202:
[----:B------:R-:W-:Y:S05]  /*af40*/  BSYNC B1 ;  /* 0x0000000000017941 */ /* 0x000fea0003800000 */
.L_x_201:
        /* <DEDUP_REMOVED lines=12> */
.L_x_204:
[----:B------:R-:W-:Y:S05]  /*b010*/  BSYNC B1 ;  /* 0x0000000000017941 */ /* 0x000fea0003800000 */
.L_x_203:
        /* <DEDUP_REMOVED lines=12> */
.L_x_206:
[----:B------:R-:W-:Y:S05]  /*b0e0*/  BSYNC B1 ;  /* 0x0000000000017941 */ /* 0x000fea0003800000 */
.L_x_205:
        /* <DEDUP_REMOVED lines=12> */
.L_x_208:
[----:B------:R-:W-:Y:S05]  /*b1b0*/  BSYNC B1 ;  /* 0x0000000000017941 */ /* 0x000fea0003800000 */
.L_x_207:
        /* <DEDUP_REMOVED lines=12> */
.L_x_210:
[----:B------:R-:W-:Y:S05]  /*b280*/  BSYNC B1 ;  /* 0x0000000000017941 */ /* 0x000fea0003800000 */
.L_x_209:
        /* <DEDUP_REMOVED lines=12> */
.L_x_212:
[----:B------:R-:W-:Y:S05]  /*b350*/  BSYNC B1 ;  /* 0x0000000000017941 */ /* 0x000fea0003800000 */
.L_x_211:
        /* <DEDUP_REMOVED lines=12> */
.L_x_214:
[----:B------:R-:W-:Y:S05]  /*b420*/  BSYNC B1 ;  /* 0x0000000000017941 */ /* 0x000fea0003800000 */
.L_x_213:
        /* <DEDUP_REMOVED lines=12> */
.L_x_216:
[----:B------:R-:W-:Y:S05]  /*b4f0*/  BSYNC B1 ;  /* 0x0000000000017941 */ /* 0x000fea0003800000 */
.L_x_215:
        /* <DEDUP_REMOVED lines=12> */
.L_x_218:
[----:B------:R-:W-:Y:S05]  /*b5c0*/  BSYNC B1 ;  /* 0x0000000000017941 */ /* 0x000fea0003800000 */
.L_x_217:
        /* <DEDUP_REMOVED lines=12> */
.L_x_220:
[----:B------:R-:W-:Y:S05]  /*b690*/  BSYNC B1 ;  /* 0x0000000000017941 */ /* 0x000fea0003800000 */
.L_x_219:
        /* <DEDUP_REMOVED lines=12> */
.L_x_222:
[----:B------:R-:W-:Y:S05]  /*b760*/  BSYNC B1 ;  /* 0x0000000000017941 */ /* 0x000fea0003800000 */
.L_x_221:
        /* <DEDUP_REMOVED lines=12> */
.L_x_224:
[----:B------:R-:W-:Y:S05]  /*b830*/  BSYNC B1 ;  /* 0x0000000000017941 */ /* 0x000fea0003800000 */
.L_x_223:
        /* <DEDUP_REMOVED lines=12> */
.L_x_226:
[----:B------:R-:W-:Y:S05]  /*b900*/  BSYNC B1 ;  /* 0x0000000000017941 */ /* 0x000fea0003800000 */
.L_x_225:
        /* <DEDUP_REMOVED lines=12> */
.L_x_228:
[----:B------:R-:W-:Y:S05]  /*b9d0*/  BSYNC B1 ;  /* 0x0000000000017941 */ /* 0x000fea0003800000 */
.L_x_227:
        /* <DEDUP_REMOVED lines=12> */
.L_x_230:
[----:B------:R-:W-:Y:S05]  /*baa0*/  BSYNC B1 ;  /* 0x0000000000017941 */ /* 0x000fea0003800000 */
.L_x_229:
        /* <DEDUP_REMOVED lines=12> */
.L_x_232:
[----:B------:R-:W-:Y:S05]  /*bb70*/  BSYNC B1 ;  /* 0x0000000000017941 */ /* 0x000fea0003800000 */
.L_x_231:
        /* <DEDUP_REMOVED lines=12> */
.L_x_234:
[----:B------:R-:W-:Y:S05]  /*bc40*/  BSYNC B1 ;  /* 0x0000000000017941 */ /* 0x000fea0003800000 */
.L_x_233:
        /* <DEDUP_REMOVED lines=12> */
.L_x_236:
[----:B------:R-:W-:Y:S05]  /*bd10*/  BSYNC B1 ;  /* 0x0000000000017941 */ /* 0x000fea0003800000 */
.L_x_235:
        /* <DEDUP_REMOVED lines=12> */
.L_x_238:
[----:B------:R-:W-:Y:S05]  /*bde0*/  BSYNC B1 ;  /* 0x0000000000017941 */ /* 0x000fea0003800000 */
.L_x_237:
        /* <DEDUP_REMOVED lines=12> */
.L_x_240:
[----:B------:R-:W-:Y:S05]  /*beb0*/  BSYNC B1 ;  /* 0x0000000000017941 */ /* 0x000fea0003800000 */
.L_x_239:
        /* <DEDUP_REMOVED lines=12> */
.L_x_242:
[----:B------:R-:W-:Y:S05]  /*bf80*/  BSYNC B1 ;  /* 0x0000000000017941 */ /* 0x000fea0003800000 */
.L_x_241:
        /* <DEDUP_REMOVED lines=12> */
.L_x_244:
[----:B------:R-:W-:Y:S05]  /*c050*/  BSYNC B1 ;  /* 0x0000000000017941 */ /* 0x000fea0003800000 */
.L_x_243:
        /* <DEDUP_REMOVED lines=12> */
.L_x_246:
[----:B------:R-:W-:Y:S05]  /*c120*/  BSYNC B1 ;  /* 0x0000000000017941 */ /* 0x000fea0003800000 */
.L_x_245:
        /* <DEDUP_REMOVED lines=12> */
.L_x_248:
[----:B------:R-:W-:Y:S05]  /*c1f0*/  BSYNC B1 ;  /* 0x0000000000017941 */ /* 0x000fea0003800000 */
.L_x_247:
        /* <DEDUP_REMOVED lines=12> */
.L_x_250:
[----:B------:R-:W-:Y:S05]  /*c2c0*/  BSYNC B1 ;  /* 0x0000000000017941 */ /* 0x000fea0003800000 */
.L_x_249:
        /* <DEDUP_REMOVED lines=12> */
.L_x_252:
[----:B------:R-:W-:Y:S05]  /*c390*/  BSYNC B1 ;  /* 0x0000000000017941 */ /* 0x000fea0003800000 */
.L_x_251:
        /* <DEDUP_REMOVED lines=12> */
.L_x_254:
[----:B------:R-:W-:Y:S05]  /*c460*/  BSYNC B1 ;  /* 0x0000000000017941 */ /* 0x000fea0003800000 */
.L_x_253:
        /* <DEDUP_REMOVED lines=12> */
.L_x_256:
[----:B------:R-:W-:Y:S05]  /*c530*/  BSYNC B1 ;  /* 0x0000000000017941 */ /* 0x000fea0003800000 */
.L_x_255:
        /* <DEDUP_REMOVED lines=12> */
.L_x_258:
[----:B------:R-:W-:Y:S05]  /*c600*/  BSYNC B1 ;  /* 0x0000000000017941 */ /* 0x000fea0003800000 */
.L_x_257:
        /* <DEDUP_REMOVED lines=12> */
.L_x_260:
[----:B------:R-:W-:Y:S05]  /*c6d0*/  BSYNC B1 ;  /* 0x0000000000017941 */ /* 0x000fea0003800000 */
.L_x_259:
        /* <DEDUP_REMOVED lines=12> */
.L_x_262:
[----:B------:R-:W-:Y:S05]  /*c7a0*/  BSYNC B1 ;  /* 0x0000000000017941 */ /* 0x000fea0003800000 */
.L_x_261:
        /* <DEDUP_REMOVED lines=12> */
.L_x_264:
[----:B------:R-:W-:Y:S05]  /*c870*/  BSYNC B1 ;  /* 0x0000000000017941 */ /* 0x000fea0003800000 */
.L_x_263:
        /* <DEDUP_REMOVED lines=12> */
.L_x_266:
[----:B------:R-:W-:Y:S05]  /*c940*/  BSYNC B1 ;  /* 0x0000000000017941 */ /* 0x000fea0003800000 */
.L_x_265:
        /* <DEDUP_REMOVED lines=12> */
.L_x_268:
[----:B------:R-:W-:Y:S05]  /*ca10*/  BSYNC B1 ;  /* 0x0000000000017941 */ /* 0x000fea0003800000 */
.L_x_267:
        /* <DEDUP_REMOVED lines=12> */
.L_x_270:
[----:B------:R-:W-:Y:S05]  /*cae0*/  BSYNC B1 ;  /* 0x0000000000017941 */ /* 0x000fea0003800000 */
.L_x_269:
        /* <DEDUP_REMOVED lines=12> */
.L_x_272:
[----:B------:R-:W-:Y:S05]  /*cbb0*/  BSYNC B1 ;  /* 0x0000000000017941 */ /* 0x000fea0003800000 */
.L_x_271:
        /* <DEDUP_REMOVED lines=12> */
.L_x_274:
[----:B------:R-:W-:Y:S05]  /*cc80*/  BSYNC B1 ;  /* 0x0000000000017941 */ /* 0x000fea0003800000 */
.L_x_273:
        /* <DEDUP_REMOVED lines=12> */
.L_x_276:
[----:B------:R-:W-:Y:S05]  /*cd50*/  BSYNC B1 ;  /* 0x0000000000017941 */ /* 0x000fea0003800000 */
.L_x_275:
        /* <DEDUP_REMOVED lines=12> */
.L_x_278:
[----:B------:R-:W-:Y:S05]  /*ce20*/  BSYNC B1 ;  /* 0x0000000000017941 */ /* 0x000fea0003800000 */
.L_x_277:
        /* <DEDUP_REMOVED lines=12> */
.L_x_280:
[----:B------:R-:W-:Y:S05]  /*cef0*/  BSYNC B1 ;  /* 0x0000000000017941 */ /* 0x000fea0003800000 */
.L_x_279:
        /* <DEDUP_REMOVED lines=12> */
.L_x_282:
[----:B------:R-:W-:Y:S05]  /*cfc0*/  BSYNC B1 ;  /* 0x0000000000017941 */ /* 0x000fea0003800000 */
.L_x_281:
        /* <DEDUP_REMOVED lines=12> */
.L_x_284:
[----:B------:R-:W-:Y:S05]  /*d090*/  BSYNC B1 ;  /* 0x0000000000017941 */ /* 0x000fea0003800000 */
.L_x_283:
        /* <DEDUP_REMOVED lines=12> */
.L_x_286:
[----:B------:R-:W-:Y:S05]  /*d160*/  BSYNC B1 ;  /* 0x0000000000017941 */ /* 0x000fea0003800000 */
.L_x_285:
        /* <DEDUP_REMOVED lines=12> */
.L_x_288:
[----:B------:R-:W-:Y:S05]  /*d230*/  BSYNC B1 ;  /* 0x0000000000017941 */ /* 0x000fea0003800000 */
.L_x_287:
        /* <DEDUP_REMOVED lines=12> */
.L_x_290:
[----:B------:R-:W-:Y:S05]  /*d300*/  BSYNC B1 ;  /* 0x0000000000017941 */ /* 0x000fea0003800000 */
.L_x_289:
        /* <DEDUP_REMOVED lines=12> */
.L_x_292:
[----:B------:R-:W-:Y:S05]  /*d3d0*/  BSYNC B1 ;  /* 0x0000000000017941 */ /* 0x000fea0003800000 */
.L_x_291:
        /* <DEDUP_REMOVED lines=12> */
.L_x_294:
[----:B------:R-:W-:Y:S05]  /*d4a0*/  BSYNC B1 ;  /* 0x0000000000017941 */ /* 0x000fea0003800000 */
.L_x_293:
        /* <DEDUP_REMOVED lines=12> */
.L_x_296:
[----:B------:R-:W-:Y:S05]  /*d570*/  BSYNC B1 ;  /* 0x0000000000017941 */ /* 0x000fea0003800000 */
.L_x_295:
        /* <DEDUP_REMOVED lines=12> */
.L_x_298:
[----:B------:R-:W-:Y:S05]  /*d640*/  BSYNC B1 ;  /* 0x0000000000017941 */ /* 0x000fea0003800000 */
.L_x_297:
        /* <DEDUP_REMOVED lines=12> */
.L_x_300:
[----:B------:R-:W-:Y:S05]  /*d710*/  BSYNC B1 ;  /* 0x0000000000017941 */ /* 0x000fea0003800000 */
.L_x_299:
[----:B-----5:R-:W-:Y:S01]  /*d720*/  LOP3.LUT R3, R3, 0xff, RZ, 0xc0, !PT ;  /* 0x000000ff03037812 */ /* 0x020fe200078ec0ff */
[----:B------:R-:W-:Y:S01]  /*d730*/  BSSY B1, `(.L_x_301) ;  /* 0x000000b000017945 */ /* 0x000fe20003800000 */
[----:B------:R-:W-:Y:S02]  /*d740*/  ISETP.LT.OR P1, PT, R0, 0x7a, !P1 ;  /* 0x0000007a0000780c */ /* 0x000fe40004f21670 */
[----:B------:R-:W-:Y:S02]  /*d750*/  F2FP.F16.E5M2.UNPACK_B R3, R3 ;  /* 0x00000003ff03723e */ /* 0x000fe400020004ff */
[----:B------:R-:W-:-:S03]  /*d760*/  PRMT R0, RZ, 0x7610, R0 ;  /* 0x00007610ff007816 */ /* 0x000fc60000000000 */
[----:B0-----:R-:W-:-:S05]  /*d770*/  HADD2.F32 R6, -RZ, R3.H0_H0 ;  /* 0x20000003ff067230 */ /* 0x001fca0000004100 */
[----:B------:R-:W-:-:S04]  /*d780*/  FMUL R3, R6, R169 ;  /* 0x000000a906037220 */ /* 0x000fc80000400000 */
[----:B------:R-:W-:-:S05]  /*d790*/  FFMA R3, R86, R168, R3 ;  /* 0x000000a856037223 */ /* 0x000fca0000000003 */
[----:B------:R-:W-:-:S05]  /*d7a0*/  F2FP.SATFINITE.E5M2.F32.PACK_AB_MERGE_C R3, RZ, R3, RZ ;  /* 0x00000003ff03723e */ /* 0x000fca00048060ff */
[----:B------:R0:W-:Y:S01]  /*d7b0*/  @!P2 STG.E.U8 desc[UR36][R4.64+0x78], R3 ;  /* 0x000078030400a986 */ /* 0x0001e2000c101124 */
[----:B------:R-:W-:Y:S05]  /*d7c0*/  @P1 BRA `(.L_x_302) ;  /* 0x0000000000041947 */ /* 0x000fea0003800000 */
[----:B------:R0:W5:Y:S02]  /*d7d0*/  LDG.E.U8 R0, desc[UR36][R14.64+0x79] ;  /* 0x000079240e007981 */ /* 0x000164000c1e1100 */
.L_x_302:
[----:B------:R-:W-:Y:S05]  /*d7e0*/  BSYNC B1 ;  /* 0x0000000000017941 */ /* 0x000fea0003800000 */
.L_x_301:
[----:B------:R-:W-:Y:S05]  /*d7f0*/  @P1 BRA `(.L_x_303) ;  /* 0x0000002000301947 */ /* 0x000fea0003800000 */
[----:B-----5:R-:W-:-:S04]  /*d800*/  LOP3.LUT R0, R0, 0xff, RZ, 0xc0, !PT ;  /* 0x000000ff00007812 */ /* 0x020fc800078ec0ff */
[----:B------:R-:W-:-:S05]  /*d810*/  F2FP.F16.E5M2.UNPACK_B R0, R0 ;  /* 0x00000000ff00723e */ /* 0x000fca00020004ff */
[----:B------:R-:W-:-:S05]  /*d820*/  HADD2.F32 R0, -RZ, R0.H0_H0 ;  /* 0x20000000ff007230 */ /* 0x000fca0000004100 */
[----:B------:R-:W-:-:S04]  /*d830*/  FMUL R0, R0, R169 ;  /* 0x000000a900007220 */ /* 0x000fc80000400000 */
[----:B------:R-:W-:-:S05]  /*d840*/  FFMA R0, R87, R168, R0 ;  /* 0x000000a857007223 */ /* 0x000fca0000000000 */
[----:B0-----:R-:W-:-:S05]  /*d850*/  F2FP.SATFINITE.E5M2.F32.PACK_AB_MERGE_C R3, RZ, R0, RZ ;  /* 0x00000000ff03723e */ /* 0x001fca00048060ff */
[----:B------:R0:W-:Y:S01]  /*d860*/  STG.E.U8 desc[UR36][R4.64+0x79], R3 ;  /* 0x0000790304007986 */ /* 0x0001e2000c101124 */
[----:B------:R-:W-:Y:S05]  /*d870*/  BRA `(.L_x_303) ;  /* 0x0000002000107947 */ /* 0x000fea0003800000 */
.L_x_46:
[C---:B------:R-:W-:Y:S01]  /*d880*/  ISETP.GE.AND P2, PT, R3.reuse, 0x1, PT ;  /* 0x000000010300780c */ /* 0x040fe20003f46270 */
[-C--:B------:R-:W-:Y:S01]  /*d890*/  FMUL R88, R88, R168.reuse ;  /* 0x000000a858587220 */ /* 0x080fe20000400000 */
[----:B------:R-:W-:Y:S01]  /*d8a0*/  ISETP.GE.AND P1, PT, R3, 0x9, PT ;  /* 0x000000090300780c */ /* 0x000fe20003f26270 */
[-C--:B------:R-:W-:Y:S01]  /*d8b0*/  FMUL R89, R89, R168.reuse ;  /* 0x000000a859597220 */ /* 0x080fe20000400000 */
[----:B------:R-:W-:Y:S01]  /*d8c0*/  ISETP.LT.OR P0, PT, R0, 0x1, !P2 ;  /* 0x000000010000780c */ /* 0x000fe20005701670 */
[----:B------:R-:W-:Y:S01]  /*d8d0*/  FMUL R90, R90, R168 ;  /* 0x000000a85a5a7220 */ /* 0x000fe20000400000 */
[----:B------:R-:W-:Y:S01]  /*d8e0*/  F2FP.SATFINITE.E5M2.F32.PACK_AB_MERGE_C R13, RZ, R88, RZ ;  /* 0x00000058ff0d723e */ /* 0x000fe200048060ff */
[-C--:B------:R-:W-:Y:S01]  /*d8f0*/  FMUL R91, R91, R168.reuse ;  /* 0x000000a85b5b7220 */ /* 0x080fe20000400000 */
[----:B------:R-:W-:Y:S01]  /*d900*/  ISETP.LT.OR P3, PT, R0, 0x2, !P2 ;  /* 0x000000020000780c */ /* 0x000fe20005761670 */
[-C--:B------:R-:W-:Y:S01]  /*d910*/  FMUL R92, R92, R168.reuse ;  /* 0x000000a85c5c7220 */ /* 0x080fe20000400000 */
[C---:B------:R-:W-:Y:S01]  /*d920*/  ISETP.LT.OR P4, PT, R0.reuse, 0x1, !P1 ;  /* 0x000000010000780c */ /* 0x040fe20004f81670 */
[-C--:B------:R-:W-:Y:S01]  /*d930*/  FMUL R93, R93, R168.reuse ;  /* 0x000000a85d5d7220 */ /* 0x080fe20000400000 */
[----:B------:R-:W-:Y:S01]  /*d940*/  ISETP.LT.OR P5, PT, R0, 0x2, !P1 ;  /* 0x000000020000780c */ /* 0x000fe20004fa1670 */
[-C--:B------:R-:W-:Y:S01]  /*d950*/  FMUL R94, R94, R168.reuse ;  /* 0x000000a85e5e7220 */ /* 0x080fe20000400000 */
[----:B------:R-:W-:Y:S01]  /*d960*/  F2FP.SATFINITE.E5M2.F32.PACK_AB_MERGE_C R89, RZ, R89, RZ ;  /* 0x00000059ff59723e */ /* 0x000fe200048060ff */
[----:B------:R-:W-:Y:S01]  /*d970*/  FMUL R95, R95, R168 ;  /* 0x000000a85f5f7220 */ /* 0x000fe20000400000 */
[----:B------:R-:W-:Y:S01]  /*d980*/  F2FP.SATFINITE.E5M2.F32.PACK_AB_MERGE_C R15, RZ, R90, RZ ;  /* 0x0000005aff0f723e */ /* 0x000fe200048060ff */
[----:B------:R0:W-:Y:S01]  /*d990*/  @!P0 STG.E.U8 desc[UR36][R10.64], R13 ;  /* 0x0000000d0a008986 */ /* 0x0001e2000c101124 */
[----:B------:R-:W-:Y:S01]  /*d9a0*/  ISETP.LT.OR P0, PT, R0, 0x9, !P2 ;  /* 0x000000090000780c */ /* 0x000fe20005701670 */
[----:B------:R-:W-:Y:S01]  /*d9b0*/  FMUL R96, R96, R168 ;  /* 0x000000a860607220 */ /* 0x000fe20000400000 */
[----:B------:R-:W-:Y:S01]  /*d9c0*/  F2FP.SATFINITE.E5M2.F32.PACK_AB_MERGE_C R91, RZ, R91, RZ ;  /* 0x0000005bff5b723e */ /* 0x000fe200048060ff */
[----:B------:R-:W-:Y:S01]  /*d9d0*/  @!P3 STG.E.U8 desc[UR36][R10.64+0x1], R89 ;  /* 0x000001590a00b986 */ /* 0x000fe2000c101124 */
[----:B------:R-:W-:Y:S01]  /*d9e0*/  F2FP.SATFINITE.E5M2.F32.PACK_AB_MERGE_C R19, RZ, R92, RZ ;  /* 0x0000005cff13723e */ /* 0x000fe200048060ff */
[-C--:B------:R-:W-:Y:S01]  /*d9f0*/  FMUL R97, R97, R168.reuse ;  /* 0x000000a861617220 */ /* 0x080fe20000400000 */
[C---:B------:R-:W-:Y:S01]  /*da00*/  ISETP.LT.OR P3, PT, R0.reuse, 0xa, !P2 ;  /* 0x0000000a0000780c */ /* 0x040fe20005761670 */
[----:B------:R1:W-:Y:S01]  /*da10*/  @!P4 STG.E.U8 desc[UR36][R8.64], R15 ;  /* 0x0000000f0800c986 */ /* 0x0003e2000c101124 */
[----:B------:R-:W-:Y:S01]  /*da20*/  ISETP.LT.OR P4, PT, R0, 0x9, !P1 ;  /* 0x000000090000780c */ /* 0x000fe20004f81670 */
[-C--:B------:R-:W-:Y:S01]  /*da30*/  FMUL R98, R98, R168.reuse ;  /* 0x000000a862627220 */ /* 0x080fe20000400000 */
[----:B------:R-:W-:Y:S01]  /*da40*/  F2FP.SATFINITE.E5M2.F32.PACK_AB_MERGE_C R93, RZ, R93, RZ ;  /* 0x0000005dff5d723e */ /* 0x000fe200048060ff */
[----:B------:R-:W-:Y:S01]  /*da50*/  @!P5 STG.E.U8 desc[UR36][R8.64+0x1], R91 ;  /* 0x0000015b0800d986 */ /* 0x000fe2000c101124 */
[C---:B------:R-:W-:Y:S01]  /*da60*/  ISETP.LT.OR P5, PT, R0.reuse, 0xa, !P1 ;  /* 0x0000000a0000780c */ /* 0x040fe20004fa1670 */
[----:B------:R-:W-:Y:S01]  /*da70*/  FMUL R99, R99, R168 ;  /* 0x000000a863637220 */ /* 0x000fe20000400000 */
[----:B0-----:R-:W-:Y:S01]  /*da80*/  F2FP.SATFINITE.E5M2.F32.PACK_AB_MERGE_C R13, RZ, R94, RZ ;  /* 0x0000005eff0d723e */ /* 0x001fe200048060ff */
[----:B------:R0:W-:Y:S01]  /*da90*/  @!P0 STG.E.U8 desc[UR36][R10.64+0x8], R19 ;  /* 0x000008130a008986 */ /* 0x0001e2000c101124 */
[----:B------:R-:W-:Y:S01]  /*daa0*/  ISETP.LT.OR P0, PT, R0, 0x11, !P2 ;  /* 0x000000110000780c */ /* 0x000fe20005701670 */
[----:B------:R-:W-:Y:S01]  /*dab0*/  FMUL R100, R100, R168 ;  /* 0x000000a864647220 */ /* 0x000fe20000400000 */
[----:B------:R-:W-:Y:S01]  /*dac0*/  F2FP.SATFINITE.E5M2.F32.PACK_AB_MERGE_C R95, RZ, R95, RZ ;  /* 0x0000005fff5f723e */ /* 0x000fe200048060ff */
[----:B------:R-:W-:Y:S01]  /*dad0*/  @!P3 STG.E.U8 desc[UR36][R10.64+0x9], R93 ;  /* 0x0000095d0a00b986 */ /* 0x000fe2000c101124 */
[----:B-1----:R-:W-:Y:S01]  /*dae0*/  F2FP.SATFINITE.E5M2.F32.PACK_AB_MERGE_C R15, RZ, R96, RZ ;  /* 0x00000060ff0f723e */ /* 0x002fe200048060ff */
        /* <DEDUP_REMOVED lines=8> */
[-C--:B------:R-:W-:Y:S01]  /*db70*/  FMUL R103, R103, R168.reuse ;  /* 0x000000a867677220 */ /* 0x080fe20000400000 */
[----:B------:R-:W-:Y:S01]  /*db80*/  F2FP.SATFINITE.E5M2.F32.PACK_AB_MERGE_C R99, RZ, R99, RZ ;  /* 0x00000063ff63723e */ /* 0x000fe200048060ff */
[----:B------:R2:W-:Y:S01]  /*db90*/  @!P0 STG.E.U8 desc[UR36][R10.64+0x10], R15 ;  /* 0x0000100f0a008986 */ /* 0x0005e2000c101124 */
[----:B------:R-:W-:Y:S01]  /*dba0*/  ISETP.LT.OR P0, PT, R0, 0x19, !P2 ;  /* 0x000000190000780c */ /* 0x000fe20005701670 */
[----:B------:R-:W-:Y:S01]  /*dbb0*/  FMUL R104, R104, R168 ;  /* 0x000000a868687220 */ /* 0x000fe20000400000 */
[----:B0-----:R-:W-:Y:S01]  /*dbc0*/  F2FP.SATFINITE.E5M2.F32.PACK_AB_MERGE_C R19, RZ, R100, RZ ;  /* 0x00000064ff13723e */ /* 0x001fe200048060ff */
[----:B------:R-:W-:Y:S01]  /*dbd0*/  @!P3 STG.E.U8 desc[UR36][R10.64+0x11], R97 ;  /* 0x000011610a00b986 */ /* 0x000fe2000c101124 */
[----:B-1----:R-:W-:Y:S01]  /*dbe0*/  F2FP.SATFINITE.E5M2.F32.PACK_AB_MERGE_C R13, RZ, R98, RZ ;  /* 0x00000062ff0d723e */ /* 0x002fe200048060ff */
[-C--:B------:R-:W-:Y:S01]  /*dbf0*/  FMUL R105, R105, R168.reuse ;  /* 0x000000a869697220 */ /* 0x080fe20000400000 */
[----:B------:R-:W-:Y:S01]  /*dc00*/  ISETP.LT.OR P3, PT, R0, 0x1a, !P2 ;  /* 0x0000001a0000780c */ /* 0x000fe20005761670 */
[-C--:B------:R-:W-:Y:S01]  /*dc10*/  FMUL R106, R106, R168.reuse ;  /* 0x000000a86a6a7220 */ /* 0x080fe20000400000 */
[----:B------:R-:W-:Y:S01]  /*dc20*/  F2FP.SATFINITE.E5M2.F32.PACK_AB_MERGE_C R101, RZ, R101, RZ ;  /* 0x00000065ff65723e */ /* 0x000fe200048060ff */
[----:B------:R0:W-:Y:S01]  /*dc30*/  @!P4 STG.E.U8 desc[UR36][R8.64+0x10], R13 ;  /* 0x0000100d0800c986 */ /* 0x0001e2000c101124 */
[C---:B------:R-:W-:Y:S01]  /*dc40*/  ISETP.LT.OR P4, PT, R0.reuse, 0x19, !P1 ;  /* 0x000000190000780c */ /* 0x040fe20004f81670 */
[-C--:B------:R-:W-:Y:S01]  /*dc50*/  FMUL R107, R107, R168.reuse ;  /* 0x000000a86b6b7220 */ /* 0x080fe20000400000 */
[----:B------:R-:W-:Y:S01]  /*dc60*/  F2FP.SATFINITE.E5M2.F32.PACK_AB_MERGE_C R103, RZ, R103, RZ ;  /* 0x00000067ff67723e */ /* 0x000fe200048060ff */
[----:B------:R-:W-:Y:S01]  /*dc70*/  @!P5 STG.E.U8 desc[UR36][R8.64+0x11], R99 ;  /* 0x000011630800d986 */ /* 0x000fe2000c101124 */
[----:B------:R-:W-:Y:S01]  /*dc80*/  ISETP.LT.OR P5, PT, R0, 0x1a, !P1 ;  /* 0x0000001a0000780c */ /* 0x000fe20004fa1670 */
[----:B------:R-:W-:Y:S01]  /*dc90*/  FMUL R108, R108, R168 ;  /* 0x000000a86c6c7220 */ /* 0x000fe20000400000 */
[----:B--2---:R-:W-:Y:S01]  /*dca0*/  F2FP.SATFINITE.E5M2.F32.PACK_AB_MERGE_C R15, RZ, R104, RZ ;  /* 0x00000068ff0f723e */ /* 0x004fe200048060ff */
[----:B------:R1:W-:Y:S01]  /*dcb0*/  @!P0 STG.E.U8 desc[UR36][R10.64+0x18], R19 ;  /* 0x000018130a008986 */ /* 0x0003e2000c101124 */
[----:B------:R-:W-:Y:S01]  /*dcc0*/  ISETP.LT.OR P0, PT, R0, 0x21, !P2 ;  /* 0x000000210000780c */ /* 0x000fe20005701670 */
[----:B------:R-:W-:Y:S01]  /*dcd0*/  FMUL R109, R109, R168 ;  /* 0x000000a86d6d7220 */ /* 0x000fe20000400000 */
[----:B------:R-:W-:Y:S01]  /*dce0*/  F2FP.SATFINITE.E5M2.F32.PACK_AB_MERGE_C R105, RZ, R105, RZ ;  /* 0x00000069ff69723e */ /* 0x000fe200048060ff */
[----:B------:R-:W-:Y:S01]  /*dcf0*/  @!P3 STG.E.U8 desc[UR36][R10.64+0x19], R101 ;  /* 0x000019650a00b986 */ /* 0x000fe2000c101124 */
[----:B0-----:R-:W-:Y:S01]  /*dd00*/  F2FP.SATFINITE.E5M2.F32.PACK_AB_MERGE_C R13, RZ, R102, RZ ;  /* 0x00000066ff0d723e */ /* 0x001fe200048060ff */
[-C--:B------:R-:W-:Y:S01]  /*dd10*/  FMUL R110, R110, R168.reuse ;  /* 0x000000a86e6e7220 */ /* 0x080fe20000400000 */
[C---:B------:R-:W-:Y:S01]  /*dd20*/  ISETP.LT.OR P3, PT, R0.reuse, 0x22, !P2 ;  /* 0x000000220000780c */ /* 0x040fe20005761670 */
[-C--:B------:R-:W-:Y:S01]  /*dd30*/  FMUL R111, R111, R168.reuse ;  /* 0x000000a86f6f7220 */ /* 0x080fe20000400000 */
[----:B------:R-:W-:Y:S01]  /*dd40*/  F2FP.SATFINITE.E5M2.F32.PACK_AB_MERGE_C R107, RZ, R107, RZ ;  /* 0x0000006bff6b723e */ /* 0x000fe200048060ff */
[----:B------:R0:W-:Y:S01]  /*dd50*/  @!P4 STG.E.U8 desc[UR36][R8.64+0x18], R13 ;  /* 0x0000180d0800c986 */ /* 0x0001e2000c101124 */
[----:B------:R-:W-:Y:S01]  /*dd60*/  ISETP.LT.OR P4, PT, R0, 0x21, !P1 ;  /* 0x000000210000780c */ /* 0x000fe20004f81670 */
[----:B------:R-:W-:Y:S01]  /*dd70*/  FMUL R112, R112, R168 ;  /* 0x000000a870707220 */ /* 0x000fe20000400000 */
[----:B-1----:R-:W-:Y:S01]  /*dd80*/  F2FP.SATFINITE.E5M2.F32.PACK_AB_MERGE_C R19, RZ, R108, RZ ;  /* 0x0000006cff13723e */ /* 0x002fe200048060ff */
[----:B------:R-:W-:Y:S01]  /*dd90*/  @!P5 STG.E.U8 desc[UR36][R8.64+0x19], R103 ;  /* 0x000019670800d986 */ /* 0x000fe2000c101124 */
[C---:B------:R-:W-:Y:S01]  /*dda0*/  ISETP.LT.OR P5, PT, R0.reuse, 0x22, !P1 ;  /* 0x000000220000780c */ /* 0x040fe20004fa1670 */
[-C--:B------:R-:W-:Y:S01]  /*ddb0*/  FMUL R113, R113, R168.reuse ;  /* 0x000000a871717220 */ /* 0x080fe20000400000 */
[----:B------:R-:W-:Y:S01]  /*ddc0*/  F2FP.SATFINITE.E5M2.F32.PACK_AB_MERGE_C R109, RZ, R109, RZ ;  /* 0x0000006dff6d723e */ /* 0x000fe200048060ff */
[----:B------:R1:W-:Y:S01]  /*ddd0*/  @!P0 STG.E.U8 desc[UR36][R10.64+0x20], R15 ;  /* 0x0000200f0a008986 */ /* 0x0003e2000c101124 */
[----:B------:R-:W-:Y:S01]  /*dde0*/  ISETP.LT.OR P0, PT, R0, 0x29, !P2 ;  /* 0x000000290000780c */ /* 0x000fe20005701670 */
[----:B------:R-:W-:Y:S01]  /*ddf0*/  FMUL R114, R114, R168 ;  /* 0x000000a872727220 */ /* 0x000fe20000400000 */
[----:B------:R-:W-:Y:S01]  /*de00*/  F2FP.SATFINITE.E5M2.F32.PACK_AB_MERGE_C R111, RZ, R111, RZ ;  /* 0x0000006fff6f723e */ /* 0x000fe200048060ff */
[----:B------:R-:W-:Y:S01]  /*de10*/  @!P3 STG.E.U8 desc[UR36][R10.64+0x21], R105 ;  /* 0x000021690a00b986 */ /* 0x000fe2000c101124 */
[----:B0-----:R-:W-:Y:S01]  /*de20*/  F2FP.SATFINITE.E5M2.F32.PACK_AB_MERGE_C R13, RZ, R106, RZ ;  /* 0x0000006aff0d723e */ /* 0x001fe200048060ff */
[-C--:B------:R-:W-:Y:S01]  /*de30*/  FMUL R115, R115, R168.reuse ;  /* 0x000000a873737220 */ /* 0x080fe20000400000 */
[----:B------:R-:W-:Y:S01]  /*de40*/  ISETP.LT.OR P3, PT, R0, 0x2a, !P2 ;  /* 0x0000002a0000780c */ /* 0x000fe20005761670 */
[-C--:B------:R-:W-:Y:S01]  /*de50*/  FMUL R116, R116, R168.reuse ;  /* 0x000000a874747220 */ /* 0x080fe20000400000 */
[----:B------:R-:W-:Y:S01]  /*de60*/  F2FP.SATFINITE.E5M2.F32.PACK_AB_MERGE_C R113, RZ, R113, RZ ;  /* 0x00000071ff71723e */ /* 0x000fe200048060ff */
[----:B------:R0:W-:Y:S01]  /*de70*/  @!P4 STG.E.U8 desc[UR36][R8.64+0x20], R13 ;  /* 0x0000200d0800c986 */ /* 0x0001e2000c101124 */
[C---:B------:R-:W-:Y:S01]  /*de80*/  ISETP.LT.OR P4, PT, R0.reuse, 0x29, !P1 ;  /* 0x000000290000780c */ /* 0x040fe20004f81670 */
[----:B------:R-:W-:Y:S01]  /*de90*/  FMUL R117, R117, R168 ;  /* 0x000000a875757220 */ /* 0x000fe20000400000 */
[----:B-1----:R-:W-:Y:S01]  /*dea0*/  F2FP.SATFINITE.E5M2.F32.PACK_AB_MERGE_C R15, RZ, R112, RZ ;  /* 0x00000070ff0f723e */ /* 0x002fe200048060ff */
[----:B------:R-:W-:Y:S01]  /*deb0*/  @!P5 STG.E.U8 desc[UR36][R8.64+0x21], R107 ;  /* 0x0000216b0800d986 */ /* 0x000fe2000c101124 */
[----:B------:R-:W-:Y:S01]  /*dec0*/  ISETP.LT.OR P5, PT, R0, 0x2a, !P1 ;  /* 0x0000002a0000780c */ /* 0x000fe20004fa1670 */
[-C--:B------:R-:W-:Y:S01]  /*ded0*/  FMUL R118, R118, R168.reuse ;  /* 0x000000a876767220 */ /* 0x080fe20000400000 */
[----:B------:R-:W-:Y:S01]  /*dee0*/  F2FP.SATFINITE.E5M2.F32.PACK_AB_MERGE_C R115, RZ, R115, RZ ;  /* 0x00000073ff73723e */ /* 0x000fe200048060ff */
[----:B------:R1:W-:Y:S01]  /*def0*/  @!P0 STG.E.U8 desc[UR36][R10.64+0x28], R19 ;  /* 0x000028130a008986 */ /* 0x0003e2000c101124 */
[----:B------:R-:W-:Y:S01]  /*df00*/  ISETP.LT.OR P0, PT, R0, 0x31, !P2 ;  /* 0x000000310000780c */ /* 0x000fe20005701670 */
[-C--:B------:R-:W-:Y:S01]  /*df10*/  FMUL R119, R119, R168.reuse ;  /* 0x000000a877777220 */ /* 0x080fe20000400000 */
[----:B------:R-:W-:Y:S01]  /*df20*/  FMUL R120, R120, R168 ;  /* 0x000000a878787220 */ /* 0x000fe20000400000 */
[----:B0-----:R-:W-:Y:S01]  /*df30*/  F2FP.SATFINITE.E5M2.F32.PACK_AB_MERGE_C R13, RZ, R110, RZ ;  /* 0x0000006eff0d723e */ /* 0x001fe200048060ff */
[----:B------:R-:W-:Y:S01]  /*df40*/  @!P3 STG.E.U8 desc[UR36][R10.64+0x29], R109 ;  /* 0x0000296d0a00b986 */ /* 0x000fe2000c101124 */
        /* <DEDUP_REMOVED lines=38> */
[-C--:B------:R-:W-:Y:S01]  /*e1b0*/  FMUL R132, R132, R168.reuse ;  /* 0x000000a884847220 */ /* 0x080fe20000400000 */
        /* <DEDUP_REMOVED lines=45> */
[C---:B------:R-:W-:Y:S01]  /*e490*/  ISETP.LT.OR P0, PT, R0.reuse, 0x59, !P2 ;  /* 0x000000590000780c */ /* 0x040fe20005701670 */
        /* <DEDUP_REMOVED lines=55> */
[----:B------:R-:W-:Y:S01]  /*e810*/  F2FP.SATFINITE.E5M2.F32.PACK_AB_MERGE_C R31, RZ, R31, RZ ;  /* 0x0000001fff1f723e */ /* 0x000fe200048060ff */
        /* <DEDUP_REMOVED lines=13> */
[C---:B------:R-:W-:Y:S01]  /*e8f0*/  ISETP.LT.OR P2, PT, R0.reuse, 0x7a, !P2 ;  /* 0x0000007a0000780c */ /* 0x040fe20005741670 */
[----:B------:R1:W-:Y:S01]  /*e900*/  @!P0 STG.E.U8 desc[UR36][R10.64+0x70], R15 ;  /* 0x0000700f0a008986 */ /* 0x0003e2000c101124 */
[----:B------:R-:W-:Y:S01]  /*e910*/  ISETP.LT.OR P0, PT, R0, 0x72, !P1 ;  /* 0x000000720000780c */ /* 0x000fe20004f01670 */
[----:B------:R-:W-:Y:S01]  /*e920*/  FMUL R38, R38, R168 ;  /* 0x000000a826267220 */ /* 0x000fe20000400000 */
[----:B------:R-:W-:Y:S01]  /*e930*/  F2FP.SATFINITE.E5M2.F32.PACK_AB_MERGE_C R35, RZ, R35, RZ ;  /* 0x00000023ff23723e */ /* 0x000fe200048060ff */
[----:B------:R-:W-:Y:S01]  /*e940*/  @!P4 STG.E.U8 desc[UR36][R10.64+0x71], R145 ;  /* 0x000071910a00c986 */ /* 0x000fe2000c101124 */
[----:B0-----:R-:W-:Y:S01]  /*e950*/  F2FP.SATFINITE.E5M2.F32.PACK_AB_MERGE_C R13, RZ, R146, RZ ;  /* 0x00000092ff0d723e */ /* 0x001fe200048060ff */
[-C--:B------:R-:W-:Y:S01]  /*e960*/  FMUL R39, R39, R168.reuse ;  /* 0x000000a827277220 */ /* 0x080fe20000400000 */
[----:B------:R-:W-:Y:S01]  /*e970*/  F2FP.SATFINITE.E5M2.F32.PACK_AB_MERGE_C R37, RZ, R37, RZ ;  /* 0x00000025ff25723e */ /* 0x000fe200048060ff */
[-C--:B------:R-:W-:Y:S01]  /*e980*/  FMUL R40, R40, R168.reuse ;  /* 0x000000a828287220 */ /* 0x080fe20000400000 */
[-C--:B------:R-:W-:Y:S01]  /*e990*/  FMUL R41, R41, R168.reuse ;  /* 0x000000a829297220 */ /* 0x080fe20000400000 */
[----:B------:R0:W-:Y:S01]  /*e9a0*/  @!P5 STG.E.U8 desc[UR36][R8.64+0x70], R13 ;  /* 0x0000700d0800d986 */ /* 0x0001e2000c101124 */
[----:B------:R-:W-:Y:S01]  /*e9b0*/  F2FP.SATFINITE.E5M2.F32.PACK_AB_MERGE_C R39, RZ, R39, RZ ;  /* 0x00000027ff27723e */ /* 0x000fe200048060ff */
[----:B------:R-:W-:Y:S01]  /*e9c0*/  FMUL R42, R42, R168 ;  /* 0x000000a82a2a7220 */ /* 0x000fe20000400000 */
[----:B-1----:R-:W-:Y:S01]  /*e9d0*/  F2FP.SATFINITE.E5M2.F32.PACK_AB_MERGE_C R15, RZ, R24, RZ ;  /* 0x00000018ff0f723e */ /* 0x002fe200048060ff */
[----:B------:R-:W-:Y:S01]  /*e9e0*/  @!P0 STG.E.U8 desc[UR36][R8.64+0x71], R147 ;  /* 0x0000719308008986 */ /* 0x000fe2000c101124 */
[----:B------:R-:W-:Y:S01]  /*e9f0*/  ISETP.GE.AND P0, PT, R3, 0x81, PT ;  /* 0x000000810300780c */ /* 0x000fe20003f06270 */
[-C--:B------:R-:W-:Y:S01]  /*ea00*/  FMUL R43, R43, R168.reuse ;  /* 0x000000a82b2b7220 */ /* 0x080fe20000400000 */
[----:B------:R-:W-:Y:S01]  /*ea10*/  F2FP.SATFINITE.E5M2.F32.PACK_AB_MERGE_C R41, RZ, R41, RZ ;  /* 0x00000029ff29723e */ /* 0x000fe200048060ff */
[----:B------:R-:W-:Y:S01]  /*ea20*/  @!P3 STG.E.U8 desc[UR36][R10.64+0x78], R19 ;  /* 0x000078130a00b986 */ /* 0x000fe2000c101124 */
[----:B------:R-:W-:Y:S01]  /*ea30*/  ISETP.LT.OR P3, PT, R0, 0x79, !P1 ;  /* 0x000000790000780c */ /* 0x000fe20004f61670 */
[-C--:B------:R-:W-:Y:S01]  /*ea40*/  FMUL R44, R44, R168.reuse ;  /* 0x000000a82c2c7220 */ /* 0x080fe20000400000 */
[C---:B------:R-:W-:Y:S01]  /*ea50*/  ISETP.LT.OR P1, PT, R0.reuse, 0x7a, !P1 ;  /* 0x0000007a0000780c */ /* 0x040fe20004f21670 */
[----:B------:R-:W-:Y:S01]  /*ea60*/  @!P2 STG.E.U8 desc[UR36][R10.64+0x79], R149 ;  /* 0x000079950a00a986 */ /* 0x000fe2000c101124 */
[C---:B------:R-:W-:Y:S01]  /*ea70*/  ISETP.LT.OR P4, PT, R0.reuse, 0x1, !P0 ;  /* 0x000000010000780c */ /* 0x040fe20004781670 */
[-C--:B------:R-:W-:Y:S01]  /*ea80*/  FMUL R45, R45, R168.reuse ;  /* 0x000000a82d2d7220 */ /* 0x080fe20000400000 */
[----:B------:R-:W-:Y:S01]  /*ea90*/  ISETP.LT.OR P5, PT, R0, 0x2, !P0 ;  /* 0x000000020000780c */ /* 0x000fe200047a1670 */
[----:B------:R-:W-:Y:S01]  /*eaa0*/  FMUL R46, R46, R168 ;  /* 0x000000a82e2e7220 */ /* 0x000fe20000400000 */
[----:B0-----:R-:W-:Y:S01]  /*eab0*/  F2FP.SATFINITE.E5M2.F32.PACK_AB_MERGE_C R13, RZ, R150, RZ ;  /* 0x00000096ff0d723e */ /* 0x001fe200048060ff */
[-C--:B------:R-:W-:Y:S01]  /*eac0*/  FMUL R47, R47, R168.reuse ;  /* 0x000000a82f2f7220 */ /* 0x080fe20000400000 */
[----:B------:R-:W-:Y:S01]  /*ead0*/  ISETP.GE.AND P2, PT, R3, 0x89, PT ;  /* 0x000000890300780c */ /* 0x000fe20003f46270 */
[----:B------:R-:W-:Y:S01]  /*eae0*/  FMUL R48, R48, R168 ;  /* 0x000000a830307220 */ /* 0x000fe20000400000 */
[----:B------:R-:W-:Y:S01]  /*eaf0*/  F2FP.SATFINITE.E5M2.F32.PACK_AB_MERGE_C R3, RZ, R26, RZ ;  /* 0x0000001aff03723e */ /* 0x000fe200048060ff */
[----:B------:R-:W-:Y:S01]  /*eb00*/  @!P3 STG.E.U8 desc[UR36][R8.64+0x78], R13 ;  /* 0x0000780d0800b986 */ /* 0x000fe2000c101124 */
[C---:B------:R-:W-:Y:S01]  /*eb10*/  ISETP.LT.OR P3, PT, R0.reuse, 0x2, !P2 ;  /* 0x000000020000780c */ /* 0x040fe20005761670 */
[-C--:B------:R-:W-:Y:S01]  /*eb20*/  FMUL R49, R49, R168.reuse ;  /* 0x000000a831317220 */ /* 0x080fe20000400000 */
[----:B------:R-:W-:Y:S01]  /*eb30*/  F2FP.SATFINITE.E5M2.F32.PACK_AB_MERGE_C R43, RZ, R43, RZ ;  /* 0x0000002bff2b723e */ /* 0x000fe200048060ff */
        /* <DEDUP_REMOVED lines=8> */
[----:B------:R-:W-:Y:S01]  /*ebc0*/  @!P5 STG.E.U8 desc[UR36][R6.64+0x1], R25 ;  /* 0x000001190600d986 */ /* 0x000fe2000c101124 */
[----:B------:R-:W-:Y:S01]  /*ebd0*/  ISETP.LT.OR P5, PT, R0, 0xa, !P0 ;  /* 0x0000000a0000780c */ /* 0x000fe200047a1670 */
[----:B------:R-:W-:Y:S01]  /*ebe0*/  FMUL R52, R52, R168 ;  /* 0x000000a834347220 */ /* 0x000fe20000400000 */
[----:B------:R-:W-:Y:S01]  /*ebf0*/  F2FP.SATFINITE.E5M2.F32.PACK_AB_MERGE_C R49, RZ, R49, RZ ;  /* 0x00000031ff31723e */ /* 0x000fe200048060ff */
[----:B------:R-:W-:Y:S01]  /*ec00*/  @!P3 STG.E.U8 desc[UR36][R4.64+0x1], R27 ;  /* 0x0000011b0400b986 */ /* 0x000fe2000c101124 */
[----:B0-----:R-:W-:Y:S01]  /*ec10*/  F2FP.SATFINITE.E5M2.F32.PACK_AB_MERGE_C R9, RZ, R28, RZ ;  /* 0x0000001cff09723e */ /* 0x001fe200048060ff */
[-C--:B------:R-:W-:Y:S01]  /*ec20*/  FMUL R53, R53, R168.reuse ;  /* 0x000000a835357220 */ /* 0x080fe20000400000 */
[C---:B------:R-:W-:Y:S01]  /*ec30*/  ISETP.LT.OR P3, PT, R0.reuse, 0xa, !P2 ;  /* 0x0000000a0000780c */ /* 0x040fe20005761670 */
[----:B------:R0:W-:Y:S01]  /*ec40*/  @!P1 STG.E.U8 desc[UR36][R4.64], R3 ;  /* 0x0000000304009986 */ /* 0x0001e2000c101124 */
        /* <DEDUP_REMOVED lines=9> */
[-C--:B------:R-:W-:Y:S01]  /*ece0*/  FMUL R56, R56, R168.reuse ;  /* 0x000000a838387220 */ /* 0x080fe20000400000 */
[----:B------:R-:W-:Y:S01]  /*ecf0*/  FMUL R57, R57, R168 ;  /* 0x000000a839397220 */ /* 0x000fe20000400000 */
[----:B0-----:R-:W-:Y:S01]  /*ed00*/  F2FP.SATFINITE.E5M2.F32.PACK_AB_MERGE_C R3, RZ, R30, RZ ;  /* 0x0000001eff03723e */ /* 0x001fe200048060ff */
[----:B------:R-:W-:Y:S01]  /*ed10*/  @!P3 STG.E.U8 desc[UR36][R4.64+0x9], R31 ;  /* 0x0000091f0400b986 */ /* 0x000fe2000c101124 */
[----:B------:R-:W-:Y:S01]  /*ed20*/  ISETP.LT.OR P3, PT, R0, 0x12, !P2 ;  /* 0x000000120000780c */ /* 0x000fe20005761670 */
[----:B------:R-:W-:Y:S01]  /*ed30*/  FMUL R58, R58, R168 ;  /* 0x000000a83a3a7220 */ /* 0x000fe20000400000 */
[----:B-1----:R-:W-:Y:S01]  /*ed40*/  F2FP.SATFINITE.E5M2.F32.PACK_AB_MERGE_C R9, RZ, R32, RZ ;  /* 0x00000020ff09723e */ /* 0x002fe200048060ff */
[----:B------:R0:W-:Y:S01]  /*ed50*/  @!P1 STG.E.U8 desc[UR36][R4.64+0x8], R3 ;  /* 0x0000080304009986 */ /* 0x0001e2000c101124 */
        /* <DEDUP_REMOVED lines=15> */
[----:B------:R-:W-:Y:S01]  /*ee50*/  FMUL R63, R63, R168 ;  /* 0x000000a83f3f7220 */ /* 0x000fe20000400000 */
[----:B-1----:R-:W-:Y:S01]  /*ee60*/  F2FP.SATFINITE.E5M2.F32.PACK_AB_MERGE_C R9, RZ, R36, RZ ;  /* 0x00000024ff09723e */ /* 0x002fe200048060ff */
        /* <DEDUP_REMOVED lines=75> */
[----:B------:R-:W-:Y:S01]  /*f320*/  ISETP.LT.OR P4, PT, R0, 0x41, !P0 ;  /* 0x000000410000780c */ /* 0x000fe20004781670 */
[-C--:B------:R-:W-:Y:S01]  /*f330*/  FMUL R85, R85, R168.reuse ;  /* 0x000000a855557220 */ /* 0x080fe20000400000 */
[-C--:B------:R-:W-:Y:S01]  /*f340*/  FMUL R86, R86, R168.reuse ;  /* 0x000000a856567220 */ /* 0x080fe20000400000 */
[----:B------:R-:W-:Y:S01]  /*f350*/  @!P5 STG.E.U8 desc[UR36][R6.64+0x39], R53 ;  /* 0x000039350600d986 */ /* 0x000fe2000c101124 */
[----:B------:R-:W-:Y:S01]  /*f360*/  ISETP.LT.OR P5, PT, R0, 0x42, !P0 ;  /* 0x000000420000780c */ /* 0x000fe200047a1670 */
[----:B------:R-:W-:Y:S01]  /*f370*/  FMUL R87, R87, R168 ;  /* 0x000000a857577220 */ /* 0x000fe20000400000 */
[----:B------:R-:W-:Y:S01]  /*f380*/  F2FP.SATFINITE.E5M2.F32.PACK_AB_MERGE_C R83, RZ, R83, RZ ;  /* 0x00000053ff53723e */ /* 0x000fe200048060ff */
[----:B------:R-:W-:Y:S01]  /*f390*/  @!P3 STG.E.U8 desc[UR36][R4.64+0x39], R55 ;  /* 0x000039370400b986 */ /* 0x000fe2000c101124 */
[----:B0-----:R-:W-:-:S02]  /*f3a0*/  F2FP.SATFINITE.E5M2.F32.PACK_AB_MERGE_C R3, RZ, R54, RZ ;  /* 0x00000036ff03723e */ /* 0x001fc400048060ff */
[C---:B------:R-:W-:Y:S02]  /*f3b0*/  ISETP.LT.OR P3, PT, R0.reuse, 0x42, !P2 ;  /* 0x000000420000780c */ /* 0x040fe40005761670 */
[----:B-1----:R-:W-:Y:S01]  /*f3c0*/  F2FP.SATFINITE.E5M2.F32.PACK_AB_MERGE_C R9, RZ, R56, RZ ;  /* 0x00000038ff09723e */ /* 0x002fe200048060ff */
[----:B------:R0:W-:Y:S01]  /*f3d0*/  @!P1 STG.E.U8 desc[UR36][R4.64+0x38], R3 ;  /* 0x0000380304009986 */ /* 0x0001e2000c101124 */
[C---:B------:R-:W-:Y:S02]  /*f3e0*/  ISETP.LT.OR P1, PT, R0.reuse, 0x41, !P2 ;  /* 0x000000410000780c */ /* 0x040fe40005721670 */
[----:B------:R-:W-:Y:S01]  /*f3f0*/  F2FP.SATFINITE.E5M2.F32.PACK_AB_MERGE_C R85, RZ, R85, RZ ;  /* 0x00000055ff55723e */ /* 0x000fe200048060ff */
[----:B------:R1:W-:Y:S01]  /*f400*/  @!P4 STG.E.U8 desc[UR36][R6.64+0x40], R9 ;  /* 0x000040090600c986 */ /* 0x0003e2000c101124 */
[C---:B------:R-:W-:Y:S02]  /*f410*/  ISETP.LT.OR P4, PT, R0.reuse, 0x49, !P0 ;  /* 0x000000490000780c */ /* 0x040fe40004781670 */
[----:B------:R-:W-:Y:S01]  /*f420*/  F2FP.SATFINITE.E5M2.F32.PACK_AB_MERGE_C R11, RZ, R86, RZ ;  /* 0x00000056ff0b723e */ /* 0x000fe200048060ff */
[----:B------:R-:W-:Y:S01]  /*f430*/  @!P5 STG.E.U8 desc[UR36][R6.64+0x41], R57 ;  /* 0x000041390600d986 */ /* 0x000fe2000c101124 */
[----:B------:R-:W-:-:S02]  /*f440*/  ISETP.LT.OR P5, PT, R0, 0x4a, !P0 ;  /* 0x0000004a0000780c */ /* 0x000fc400047a1670 */
[----:B------:R-:W-:Y:S01]  /*f450*/  F2FP.SATFINITE.E5M2.F32.PACK_AB_MERGE_C R87, RZ, R87, RZ ;  /* 0x00000057ff57723e */ /* 0x000fe200048060ff */
[----:B------:R-:W-:Y:S01]  /*f460*/  @!P3 STG.E.U8 desc[UR36][R4.64+0x41], R59 ;  /* 0x0000413b0400b986 */ /* 0x000fe2000c101124 */
[----:B0-----:R-:W-:Y:S02]  /*f470*/  F2FP.SATFINITE.E5M2.F32.PACK_AB_MERGE_C R3, RZ, R58, RZ ;  /* 0x0000003aff03723e */ /* 0x001fe400048060ff */
[C---:B------:R-:W-:Y:S02]  /*f480*/  ISETP.LT.OR P3, PT, R0.reuse, 0x4a, !P2 ;  /* 0x0000004a0000780c */ /* 0x040fe40005761670 */
[----:B-1----:R-:W-:Y:S01]  /*f490*/  F2FP.SATFINITE.E5M2.F32.PACK_AB_MERGE_C R9, RZ, R60, RZ ;  /* 0x0000003cff09723e */ /* 0x002fe200048060ff */
[----:B------:R0:W-:Y:S01]  /*f4a0*/  @!P1 STG.E.U8 desc[UR36][R4.64+0x40], R3 ;  /* 0x0000400304009986 */ /* 0x0001e2000c101124 */
[----:B------:R-:W-:-:S03]  /*f4b0*/  ISETP.LT.OR P1, PT, R0, 0x49, !P2 ;  /* 0x000000490000780c */ /* 0x000fc60005721670 */
[----:B------:R1:W-:Y:S01]  /*f4c0*/  @!P4 STG.E.U8 desc[UR36][R6.64+0x48], R9 ;  /* 0x000048090600c986 */ /* 0x0003e2000c101124 */
[----:B------:R-:W-:-:S03]  /*f4d0*/  ISETP.LT.OR P4, PT, R0, 0x51, !P0 ;  /* 0x000000510000780c */ /* 0x000fc60004781670 */
[----:B------:R-:W-:Y:S01]  /*f4e0*/  @!P5 STG.E.U8 desc[UR36][R6.64+0x49], R61 ;  /* 0x0000493d0600d986 */ /* 0x000fe2000c101124 */
[C---:B------:R-:W-:Y:S02]  /*f4f0*/  ISETP.LT.OR P5, PT, R0.reuse, 0x52, !P0 ;  /* 0x000000520000780c */ /* 0x040fe400047a1670 */
[----:B0-----:R-:W-:Y:S01]  /*f500*/  F2FP.SATFINITE.E5M2.F32.PACK_AB_MERGE_C R3, RZ, R62, RZ ;  /* 0x0000003eff03723e */ /* 0x001fe200048060ff */
[----:B------:R-:W-:Y:S01]  /*f510*/  @!P3 STG.E.U8 desc[UR36][R4.64+0x49], R63 ;  /* 0x0000493f0400b986 */ /* 0x000fe2000c101124 */
        /* <DEDUP_REMOVED lines=37> */
[----:B------:R-:W-:Y:S02]  /*f770*/  ISETP.LT.OR P5, PT, R0, 0x71, !P0 ;  /* 0x000000710000780c */ /* 0x000fe400047a1670 */
[----:B0-----:R-:W-:Y:S02]  /*f780*/  F2FP.SATFINITE.E5M2.F32.PACK_AB_MERGE_C R3, RZ, R78, RZ ;  /* 0x0000004eff03723e */ /* 0x001fe400048060ff */
[----:B-1----:R-:W-:-:S03]  /*f790*/  F2FP.SATFINITE.E5M2.F32.PACK_AB_MERGE_C R9, RZ, R80, RZ ;  /* 0x00000050ff09723e */ /* 0x002fc600048060ff */
[----:B------:R0:W-:Y:S01]  /*f7a0*/  @!P1 STG.E.U8 desc[UR36][R4.64+0x68], R3 ;  /* 0x0000680304009986 */ /* 0x0001e2000c101124 */
[----:B------:R-:W-:-:S03]  /*f7b0*/  ISETP.LT.OR P1, PT, R0, 0x71, !P2 ;  /* 0x000000710000780c */ /* 0x000fc60005721670 */
[----:B------:R-:W-:Y:S01]  /*f7c0*/  @!P4 STG.E.U8 desc[UR36][R4.64+0x69], R79 ;  /* 0x0000694f0400c986 */ /* 0x000fe2000c101124 */
[----:B------:R-:W-:-:S03]  /*f7d0*/  ISETP.LT.OR P4, PT, R0, 0x79, !P2 ;  /* 0x000000790000780c */ /* 0x000fc60005781670 */
[----:B------:R1:W-:Y:S01]  /*f7e0*/  @!P5 STG.E.U8 desc[UR36][R6.64+0x70], R9 ;  /* 0x000070090600d986 */ /* 0x0003e2000c101124 */
[C---:B------:R-:W-:Y:S02]  /*f7f0*/  ISETP.LT.OR P5, PT, R0.reuse, 0x72, !P2 ;  /* 0x000000720000780c */ /* 0x040fe400057a1670 */
[C---:B------:R-:W-:Y:S01]  /*f800*/  ISETP.LT.OR P2, PT, R0.reuse, 0x7a, !P2 ;  /* 0x0000007a0000780c */ /* 0x040fe20005741670 */
[----:B------:R2:W-:Y:S01]  /*f810*/  @!P3 STG.E.U8 desc[UR36][R6.64+0x71], R81 ;  /* 0x000071510600b986 */ /* 0x0005e2000c101124 */
[C---:B------:R-:W-:Y:S02]  /*f820*/  ISETP.LT.OR P3, PT, R0.reuse, 0x79, !P0 ;  /* 0x000000790000780c */ /* 0x040fe40004761670 */
[----:B------:R-:W-:Y:S02]  /*f830*/  ISETP.LT.OR P0, PT, R0, 0x7a, !P0 ;  /* 0x0000007a0000780c */ /* 0x000fe40004701670 */
[----:B0-----:R-:W-:Y:S02]  /*f840*/  F2FP.SATFINITE.E5M2.F32.PACK_AB_MERGE_C R3, RZ, R82, RZ ;  /* 0x00000052ff03723e */ /* 0x001fe400048060ff */
[----:B-1----:R-:W-:-:S03]  /*f850*/  F2FP.SATFINITE.E5M2.F32.PACK_AB_MERGE_C R9, RZ, R84, RZ ;  /* 0x00000054ff09723e */ /* 0x002fc600048060ff */
[----:B------:R2:W-:Y:S04]  /*f860*/  @!P1 STG.E.U8 desc[UR36][R4.64+0x70], R3 ;  /* 0x0000700304009986 */ /* 0x0005e8000c101124 */
[----:B------:R2:W-:Y:S04]  /*f870*/  @!P5 STG.E.U8 desc[UR36][R4.64+0x71], R83 ;  /* 0x000071530400d986 */ /* 0x0005e8000c101124 */
[----:B------:R2:W-:Y:S04]  /*f880*/  @!P3 STG.E.U8 desc[UR36][R6.64+0x78], R9 ;  /* 0x000078090600b986 */ /* 0x0005e8000c101124 */
[----:B------:R2:W-:Y:S04]  /*f890*/  @!P0 STG.E.U8 desc[UR36][R6.64+0x79], R85 ;  /* 0x0000795506008986 */ /* 0x0005e8000c101124 */
[----:B------:R2:W-:Y:S04]  /*f8a0*/  @!P4 STG.E.U8 desc[UR36][R4.64+0x78], R11 ;  /* 0x0000780b0400c986 */ /* 0x0005e8000c101124 */
[----:B------:R2:W-:Y:S02]  /*f8b0*/  @!P2 STG.E.U8 desc[UR36][R4.64+0x79], R87 ;  /* 0x000079570400a986 */ /* 0x0005e4000c101124 */
.L_x_303:
[----:B------:R-:W-:Y:S05]  /*f8c0*/  BSYNC B0 ;  /* 0x0000000000007941 */ /* 0x000fea0003800000 */
.L_x_45:
[----:B------:R-:W-:Y:S01]  /*f8d0*/  ULDC UR4, c[0x0][0xc] ;  /* 0x0000030000047ab9 */ /* 0x000fe20000000800 */
[----:B------:R-:W-:Y:S01]  /*f8e0*/  ULDC UR5, c[0x0][0x10] ;  /* 0x0000040000057ab9 */ /* 0x000fe20000000800 */
[----:B0-2---:R-:W0:Y:S01]  /*f8f0*/  LDC R3, c[0x0][0x14] ;  /* 0x00000500ff037b82 */ /* 0x005e220000000800 */
[----:B------:R-:W-:Y:S01]  /*f900*/  UIMAD.WIDE.U32 UR4, UR4, UR5, URZ ;  /* 0x00000005040472a5 */ /* 0x000fe2000f8e003f */
[----:B-----5:R-:W-:Y:S01]  /*f910*/  PRMT R0, RZ, 0x7610, R0 ;  /* 0x00007610ff007816 */ /* 0x020fe20000000000 */
[----:B------:R-:W-:Y:S01]  /*f920*/  UMOV UR42, 0xffffffff ;  /* 0xffffffff002a7882 */ /* 0x000fe20000000000 */
[----:B------:R-:W-:-:S03]  /*f930*/  IMAD.MOV.U32 R22, RZ, RZ, -0x1 ;  /* 0xffffffffff167424 */ /* 0x000fc600078e00ff */
[----:B0-----:R-:W-:-:S04]  /*f940*/  IMAD.WIDE.U32 R16, R3, UR4, R16 ;  /* 0x0000000403107c25 */ /* 0x001fc8000f8e0010 */
[----:B------:R-:W-:Y:S01]  /*f950*/  IMAD R3, R3, UR5, RZ ;  /* 0x0000000503037c24 */ /* 0x000fe2000f8e02ff */
[----:B------:R-:W-:Y:S02]  /*f960*/  ULDC.64 UR4, c[0x0][0x650] ;  /* 0x0001940000047ab9 */ /* 0x000fe40000000a00 */
[----:B------:R-:W-:Y:S01]  /*f970*/  ISETP.GE.U32.AND P0, PT, R16, UR4, PT ;  /* 0x0000000410007c0c */ /* 0x000fe2000bf06070 */
[----:B------:R-:W-:-:S05]  /*f980*/  IMAD.IADD R17, R17, 0x1, R3 ;  /* 0x0000000111117824 */ /* 0x000fca00078e0203 */
[----:B------:R-:W-:-:S13]  /*f990*/  ISETP.GE.U32.AND.EX P0, PT, R17, UR5, PT, P0 ;  /* 0x0000000511007c0c */ /* 0x000fda000bf06100 */
[----:B------:R-:W-:Y:S05]  /*f9a0*/  @P0 BRA `(.L_x_304) ;  /* 0x0000000400680947 */ /* 0x000fea0003800000 */
[----:B------:R-:W0:Y:S01]  /*f9b0*/  S2R R12, SR_CTAID.X ;  /* 0x00000000000c7919 */ /* 0x000e220000002500 */
[----:B-1-3--:R-:W1:Y:S01]  /*f9c0*/  LDC.64 R10, c[0x0][0x628] ;  /* 0x00018a00ff0a7b82 */ /* 0x00ae620000000a00 */
[----:B------:R-:W-:Y:S01]  /*f9d0*/  ULDC UR4, c[0x0][0x150] ;  /* 0x0000540000047ab9 */ /* 0x000fe20000000800 */
[----:B------:R-:W-:Y:S01]  /*f9e0*/  IMAD.MOV.U32 R8, RZ, RZ, R16 ;  /* 0x000000ffff087224 */ /* 0x000fe200078e0010 */
[----:B------:R-:W2:Y:S01]  /*f9f0*/  S2R R20, SR_CTAID.Y ;  /* 0x0000000000147919 */ /* 0x000ea20000002600 */
[----:B------:R-:W-:-:S04]  /*fa00*/  IMAD.MOV.U32 R9, RZ, RZ, R17 ;  /* 0x000000ffff097224 */ /* 0x000fc800078e0011 */
[----:B------:R-:W3:Y:S08]  /*fa10*/  LDC R21, c[0x0][0x144] ;  /* 0x00005100ff157b82 */ /* 0x000ef00000000800 */
[----:B------:R-:W2:Y:S08]  /*fa20*/  LDC R0, c[0x0][0x630] ;  /* 0x00018c00ff007b82 */ /* 0x000eb00000000800 */
[----:B----4-:R-:W4:Y:S01]  /*fa30*/  LDC.64 R14, c[0x0][0x620] ;  /* 0x00018800ff0e7b82 */ /* 0x010f220000000a00 */
[----:B-1----:R-:W-:-:S04]  /*fa40*/  ISETP.NE.U32.AND P0, PT, R10, RZ, PT ;  /* 0x000000ff0a00720c */ /* 0x002fc80003f05070 */
[----:B------:R-:W-:Y:S02]  /*fa50*/  ISETP.NE.AND.EX P0, PT, R11, RZ, PT, P0 ;  /* 0x000000ff0b00720c */ /* 0x000fe40003f05300 */
[----:B0-----:R-:W-:-:S05]  /*fa60*/  I2FP.F32.U32 R3, R12 ;  /* 0x0000000c00037245 */ /* 0x001fca0000201000 */
[----:B------:R-:W-:-:S04]  /*fa70*/  FMUL R3, R3, UR4 ;  /* 0x0000000403037c20 */ /* 0x000fc80008400000 */
[----:B------:R0:W1:Y:S02]  /*fa80*/  F2I.U32.TRUNC.NTZ R19, R3 ;  /* 0x0000000300137305 */ /* 0x000064000020f000 */
[----:B--23--:R-:W-:Y:S05]  /*fa90*/  @!P0 BRA `(.L_x_305) ;  /* 0x0000000000288947 */ /* 0x00cfea0003800000 */
[----:B0-----:R-:W0:Y:S02]  /*faa0*/  LDC R3, c[0x0][0x634] ;  /* 0x00018d00ff037b82 */ /* 0x001e240000000800 */
        /* <DEDUP_REMOVED lines=9> */
.L_x_305:
[----:B------:R-:W2:Y:S01]  /*fb40*/  LDC.64 R26, c[0x0][0x640] ;  /* 0x00019000ff1a7b82 */ /* 0x000ea20000000a00 */
[-C--:B------:R-:W-:Y:S01]  /*fb50*/  SHF.R.U64 R29, R8, R0.reuse, R9 ;  /* 0x00000000081d7219 */ /* 0x080fe20000001209 */
[----:B-1----:R-:W-:Y:S01]  /*fb60*/  IMAD.MOV R19, RZ, RZ, -R19 ;  /* 0x000000ffff137224 */ /* 0x002fe200078e0a13 */
[----:B------:R-:W-:Y:S01]  /*fb70*/  SHF.R.U32.HI R0, RZ, R0, R9 ;  /* 0x00000000ff007219 */ /* 0x000fe20000011609 */
[----:B------:R-:W-:Y:S01]  /*fb80*/  ULDC UR4, c[0x0][0x154] ;  /* 0x0000550000047ab9 */ /* 0x000fe20000000800 */
[----:B0-----:R-:W-:Y:S01]  /*fb90*/  IADD3 R3, P0, RZ, -R29, RZ ;  /* 0x8000001dff037210 */ /* 0x001fe20007f1e0ff */
[----:B------:R-:W-:Y:S02]  /*fba0*/  IMAD R22, R21, R19, R12 ;  /* 0x0000001315167224 */ /* 0x000fe400078e020c */
[----:B------:R-:W0:Y:S01]  /*fbb0*/  LDC R6, c[0x0][0x618] ;  /* 0x00018600ff067b82 */ /* 0x000e220000000800 */
[----:B------:R-:W-:Y:S02]  /*fbc0*/  IMAD.MOV.U32 R7, RZ, RZ, 0x1 ;  /* 0x00000001ff077424 */ /* 0x000fe400078e00ff */
[----:B------:R-:W-:-:S04]  /*fbd0*/  IMAD.X R5, RZ, RZ, ~R0, P0 ;  /* 0x000000ffff057224 */ /* 0x000fc800000e0e00 */
[-C--:B----4-:R-:W-:Y:S01]  /*fbe0*/  IMAD R0, R5, R14.reuse, RZ ;  /* 0x0000000e05007224 */ /* 0x090fe200078e02ff */
[----:B------:R-:W1:Y:S01]  /*fbf0*/  LDC R8, c[0x0][0x608] ;  /* 0x00018200ff087b82 */ /* 0x000e620000000800 */
[----:B------:R-:W-:-:S04]  /*fc00*/  IMAD.WIDE.U32 R4, R3, R14, R16 ;  /* 0x0000000e03047225 */ /* 0x000fc800078e0010 */
[----:B------:R-:W-:Y:S01]  /*fc10*/  IMAD R3, R3, R15, R0 ;  /* 0x0000000f03037224 */ /* 0x000fe200078e0200 */
[----:B------:R-:W-:Y:S02]  /*fc20*/  I2FP.F32.U32 R0, R20 ;  /* 0x0000001400007245 */ /* 0x000fe40000201000 */
[----:B------:R-:W3:Y:S01]  /*fc30*/  LDC R24, c[0x0][0x658] ;  /* 0x00019600ff187b82 */ /* 0x000ee20000000800 */
[----:B------:R-:W-:Y:S01]  /*fc40*/  IMAD.IADD R3, R5, 0x1, R3 ;  /* 0x0000000105037824 */ /* 0x000fe200078e0203 */
[----:B--2---:R-:W-:Y:S01]  /*fc50*/  ISETP.NE.U32.AND P0, PT, R26, RZ, PT ;  /* 0x000000ff1a00720c */ /* 0x004fe20003f05070 */
[----:B------:R-:W-:Y:S01]  /*fc60*/  FMUL R0, R0, UR4 ;  /* 0x0000000400007c20 */ /* 0x000fe20008400000 */
[----:B------:R-:W-:Y:S02]  /*fc70*/  IMAD.MOV.U32 R5, RZ, RZ, -0x1 ;  /* 0xffffffffff057424 */ /* 0x000fe400078e00ff */
[----:B------:R-:W-:Y:S01]  /*fc80*/  ISETP.NE.AND.EX P0, PT, R27, RZ, PT, P0 ;  /* 0x000000ff1b00720c */ /* 0x000fe20003f05300 */
[----:B------:R2:W4:Y:S01]  /*fc90*/  F2I.U32.TRUNC.NTZ R13, R0 ;  /* 0x00000000000d7305 */ /* 0x000522000020f000 */
[----:B------:R-:W2:Y:S01]  /*fca0*/  LDC R15, c[0x0][0x148] ;  /* 0x00005200ff0f7b82 */ /* 0x000ea20000000800 */
[----:B0-----:R-:W-:-:S02]  /*fcb0*/  SHF.R.U64 R12, R4, R6, R3 ;  /* 0x00000006040c7219 */ /* 0x001fc40000001203 */
[----:B------:R-:W-:-:S05]  /*fcc0*/  SHF.R.U32.HI R3, RZ, R6, R3 ;  /* 0x00000006ff037219 */ /* 0x000fca0000011603 */
[----:B------:R-:W0:Y:S01]  /*fcd0*/  LDC R19, c[0x0][0x600] ;  /* 0x00018000ff137b82 */ /* 0x000e220000000800 */
[-CC-:B-1----:R-:W-:Y:S02]  /*fce0*/  SHF.R.U64 R10, R12, R8.reuse, R3.reuse ;  /* 0x000000080c0a7219 */ /* 0x182fe40000001203 */
[----:B------:R-:W-:-:S05]  /*fcf0*/  SHF.R.U32.HI R3, RZ, R8, R3 ;  /* 0x00000008ff037219 */ /* 0x000fca0000011603 */
[----:B------:R-:W1:Y:S01]  /*fd00*/  LDC R21, c[0x0][0x648] ;  /* 0x00019200ff157b82 */ /* 0x000e620000000800 */
[-C--:B---3--:R-:W-:Y:S02]  /*fd10*/  SHF.L.U32 R4, R5, R24.reuse, RZ ;  /* 0x0000001805047219 */ /* 0x088fe400000006ff */
[-CC-:B------:R-:W-:Y:S02]  /*fd20*/  SHF.R.U64 R14, R10, R24.reuse, R3.reuse ;  /* 0x000000180a0e7219 */ /* 0x180fe40000001203 */
[----:B------:R-:W-:Y:S02]  /*fd30*/  SHF.R.U32.HI R5, RZ, R24, R3 ;  /* 0x00000018ff057219 */ /* 0x000fe40000011603 */
[----:B------:R-:W-:Y:S01]  /*fd40*/  LOP3.LUT R23, RZ, R4, RZ, 0x33, !PT ;  /* 0x00000004ff177212 */ /* 0x000fe200078e33ff */
[----:B------:R-:W3:Y:S01]  /*fd50*/  LDC R25, c[0x0][0x638] ;  /* 0x00018e00ff197b82 */ /* 0x000ee20000000800 */
[----:B------:R-:W-:Y:S01]  /*fd60*/  SHF.L.U32 R24, R7, R24, RZ ;  /* 0x0000001807187219 */ /* 0x000fe200000006ff */
[----:B------:R-:W-:-:S06]  /*fd70*/  IMAD.MOV.U32 R4, RZ, RZ, R14 ;  /* 0x000000ffff047224 */ /* 0x000fcc00078e000e */
[----:B------:R-:W0:Y:S01]  /*fd80*/  LDC R28, c[0x0][0x610] ;  /* 0x00018400ff1c7b82 */ /* 0x000e220000000800 */
[----:B----4-:R-:W-:Y:S05]  /*fd90*/  @!P0 BRA `(.L_x_306) ;  /* 0x0000000000288947 */ /* 0x010fea0003800000 */
[----:B------:R-:W4:Y:S02]  /*fda0*/  LDC R3, c[0x0][0x64c] ;  /* 0x00019300ff037b82 */ /* 0x000f240000000800 */
[----:B----4-:R-:W-:-:S05]  /*fdb0*/  IADD3 R3, P0, R14, R3, RZ ;  /* 0x000000030e037210 */ /* 0x010fca0007f1e0ff */
        /* <DEDUP_REMOVED lines=8> */
.L_x_306:
[----:B------:R-:W-:Y:S01]  /*fe40*/  ISETP.NE.AND P0, PT, R2, 0x1, PT ;  /* 0x000000010200780c */ /* 0x000fe20003f05270 */
[----:B------:R-:W-:Y:S01]  /*fe50*/  IMAD.MOV R13, RZ, RZ, -R13 ;  /* 0x000000ffff0d7224 */ /* 0x000fe200078e0a0d */
[----:B-12---:R-:W-:Y:S01]  /*fe60*/  SHF.R.U64 R0, R4, R21, R5 ;  /* 0x0000001504007219 */ /* 0x006fe20000001205 */
[----:B0-----:R-:W-:Y:S01]  /*fe70*/  VIADD R5, R19, 0xffffffff ;  /* 0xffffffff13057836 */ /* 0x001fe20000000000 */
[----:B------:R-:W-:Y:S02]  /*fe80*/  LOP3.LUT R23, R10, R23, RZ, 0xc0, !PT ;  /* 0x000000170a177212 */ /* 0x000fe400078ec0ff */
[----:B------:R-:W-:Y:S01]  /*fe90*/  R2UR UR42, R29 ;  /* 0x000000001d2a72ca */ /* 0x000fe200000e0000 */
[----:B------:R-:W-:Y:S01]  /*fea0*/  IMAD.MOV R3, RZ, RZ, -R0 ;  /* 0x000000ffff037224 */ /* 0x000fe200078e0a00 */
[----:B------:R-:W-:Y:S01]  /*feb0*/  LOP3.LUT R5, R12, R5, RZ, 0xc0, !PT ;  /* 0x000000050c057212 */ /* 0x000fe200078ec0ff */
[----:B------:R-:W-:Y:S02]  /*fec0*/  IMAD R23, R24, R0, R23 ;  /* 0x0000000018177224 */ /* 0x000fe400078e0217 */
[----:B---3--:R-:W-:-:S02]  /*fed0*/  IMAD R0, R3, R25, R14 ;  /* 0x0000001903007224 */ /* 0x008fc400078e020e */
[----:B------:R-:W-:Y:S02]  /*fee0*/  @P0 IMAD R22, R15, R13, R20 ;  /* 0x0000000d0f160224 */ /* 0x000fe400078e0214 */
[----:B------:R-:W-:Y:S02]  /*fef0*/  IMAD R0, R0, R19, R5 ;  /* 0x0000001300007224 */ /* 0x000fe400078e0205 */
[----:B------:R-:W-:Y:S02]  /*ff00*/  IMAD R23, R23, R28, R22 ;  /* 0x0000001c17177224 */ /* 0x000fe400078e0216 */
[----:B------:R-:W-:-:S03]  /*ff10*/  IMAD.MOV.U32 R3, RZ, RZ, 0x1 ;  /* 0x00000001ff037424 */ /* 0x000fc600078e00ff */
[----:B------:R-:W-:Y:S02]  /*ff20*/  SEL R22, R0, R23, !P0 ;  /* 0x0000001700167207 */ /* 0x000fe40004000000 */
[----:B------:R-:W-:Y:S02]  /*ff30*/  SEL R23, R23, R0, !P0 ;  /* 0x0000000017177207 */ /* 0x000fe40004000000 */
[----:B------:R-:W-:-:S07]  /*ff40*/  PRMT R0, R3, 0x7610, R0 ;  /* 0x0000761003007816 */ /* 0x000fce0000000000 */
.L_x_304:
[----:B------:R-:W-:-:S13]  /*ff50*/  LOP3.LUT P0, RZ, R0, 0xff, RZ, 0xc0, !PT ;  /* 0x000000ff00ff7812 */ /* 0x000fda000780c0ff */
[----:B------:R-:W-:Y:S05]  /*ff60*/  @P0 BRA `(.L_x_307) ;  /* 0xffffff1000080947 */ /* 0x000fea000383ffff */
[----:B------:R-:W-:Y:S05]  /*ff70*/  EXIT ;  /* 0x000000000000794d */ /* 0x000fea0003800000 */
.L_x_3:
[----:B0-----:R-:W-:Y:S01]  /*ff80*/  ULDC.64 UR4, c[0x0][0x650] ;  /* 0x0001940000047ab9 */ /* 0x001fe20000000a00 */
[----:B------:R-:W-:Y:S01]  /*ff90*/  PRMT R3, RZ, 0x7610, R3 ;  /* 0x00007610ff037816 */ /* 0x000fe20000000003 */
[----:B------:R-:W-:Y:S01]  /*ffa0*/  IMAD.MOV.U32 R19, RZ, RZ, -0x1 ;  /* 0xffffffffff137424 */ /* 0x000fe200078e00ff */
[----:B------:R-:W-:Y:S01]  /*ffb0*/  ISETP.GE.U32.AND P0, PT, R16, UR4, PT ;  /* 0x0000000410007c0c */ /* 0x000fe2000bf06070 */
[----:B------:R-:W-:Y:S02]  /*ffc0*/  IMAD.MOV.U32 R22, RZ, RZ, -0x1 ;  /* 0xffffffffff167424 */ /* 0x000fe400078e00ff */
        /* <DEDUP_REMOVED lines=21> */
.L_x_309:
        /* <DEDUP_REMOVED lines=17> */
[----:B------:R-:W-:-:S03]  /*10230*/  IMAD.MOV.U32 R7, RZ, RZ, 0x1 ;  /* 0x00000001ff077424 */ /* 0x000fc600078e00ff */
[----:B0-----:R-:W-:Y:S02]  /*10240*/  SHF.R.U64 R10, R6, R12, R3 ;  /* 0x0000000c060a7219 */ /* 0x001fe40000001203 */
[----:B------:R-:W-:Y:S02]  /*10250*/  I2FP.F32.U32 R6, R0 ;  /* 0x0000000000067245 */ /* 0x000fe40000201000 */
[----:B------:R-:W0:Y:S01]  /*10260*/  LDC R8, c[0x0][0x658] ;  /* 0x00019600ff087b82 */ /* 0x000e220000000800 */
[----:B-1----:R-:W-:Y:S01]  /*10270*/  ISETP.NE.U32.AND P0, PT, R24, RZ, PT ;  /* 0x000000ff1800720c */ /* 0x002fe20003f05070 */
[----:B---3--:R-:W-:Y:S02]  /*10280*/  IMAD.MOV R5, RZ, RZ, -R9 ;  /* 0x000000ffff057224 */ /* 0x008fe400078e0a09 */
[----:B------:R-:W-:Y:S01]  /*10290*/  FMUL R6, R6, UR4 ;  /* 0x0000000406067c20 */ /* 0x000fe20008400000 */
[----:B------:R-:W-:Y:S02]  /*102a0*/  SHF.R.U32.HI R3, RZ, R12, R3 ;  /* 0x0000000cff037219 */ /* 0x000fe40000011603 */
[----:B------:R-:W-:Y:S01]  /*102b0*/  ISETP.NE.AND.EX P0, PT, R25, RZ, PT, P0 ;  /* 0x000000ff1900720c */ /* 0x000fe20003f05300 */
[----:B------:R1:W3:Y:S01]  /*102c0*/  F2I.U32.TRUNC.NTZ R13, R6 ;  /* 0x00000006000d7305 */ /* 0x0002e2000020f000 */
[----:B------:R-:W1:Y:S01]  /*102d0*/  LDC R15, c[0x0][0x148] ;  /* 0x00005200ff0f7b82 */ /* 0x000e620000000800 */
[----:B--2---:R-:W-:-:S02]  /*102e0*/  IMAD R22, R11, R5, R4 ;  /* 0x000000050b167224 */ /* 0x004fc400078e0204 */
[----:B------:R-:W-:-:S05]  /*102f0*/  IMAD.MOV.U32 R5, RZ, RZ, -0x1 ;  /* 0xffffffffff057424 */ /* 0x000fca00078e00ff */
[----:B------:R-:W2:Y:S01]  /*10300*/  LDC R20, c[0x0][0x600] ;  /* 0x00018000ff147b82 */ /* 0x000ea20000000800 */
[-CC-:B----4-:R-:W-:Y:S02]  /*10310*/  SHF.R.U64 R12, R10, R14.reuse, R3.reuse ;  /* 0x0000000e0a0c7219 */ /* 0x190fe40000001203 */
[----:B------:R-:W-:-:S05]  /*10320*/  SHF.R.U32.HI R3, RZ, R14, R3 ;  /* 0x0000000eff037219 */ /* 0x000fca0000011603 */
[----:B------:R-:W4:Y:S01]  /*10330*/  LDC R19, c[0x0][0x648] ;  /* 0x00019200ff137b82 */ /* 0x000f220000000800 */
[-C--:B0-----:R-:W-:Y:S02]  /*10340*/  SHF.L.U32 R4, R5, R8.reuse, RZ ;  /* 0x0000000805047219 */ /* 0x081fe400000006ff */
[--C-:B------:R-:W-:Y:S02]  /*10350*/  SHF.R.U64 R14, R12, R8, R3.reuse ;  /* 0x000000080c0e7219 */ /* 0x100fe40000001203 */
[----:B------:R-:W-:Y:S02]  /*10360*/  LOP3.LUT R27, RZ, R4, RZ, 0x33, !PT ;  /* 0x00000004ff1b7212 */ /* 0x000fe400078e33ff */
[-C--:B------:R-:W-:Y:S01]  /*10370*/  SHF.R.U32.HI R5, RZ, R8.reuse, R3 ;  /* 0x00000008ff057219 */ /* 0x080fe20000011603 */
[----:B------:R-:W0:Y:S01]  /*10380*/  LDC R21, c[0x0][0x638] ;  /* 0x00018e00ff157b82 */ /* 0x000e220000000800 */
[----:B------:R-:W-:Y:S01]  /*10390*/  SHF.L.U32 R26, R7, R8, RZ ;  /* 0x00000008071a7219 */ /* 0x000fe200000006ff */
[----:B------:R-:W-:-:S06]  /*103a0*/  IMAD.MOV.U32 R4, RZ, RZ, R14 ;  /* 0x000000ffff047224 */ /* 0x000fcc00078e000e */
[----:B------:R-:W0:Y:S01]  /*103b0*/  LDC R28, c[0x0][0x610] ;  /* 0x00018400ff1c7b82 */ /* 0x000e220000000800 */
[----:B-1-3--:R-:W-:Y:S05]  /*103c0*/  @!P0 BRA `(.L_x_310) ;  /* 0x0000000000288947 */ /* 0x00afea0003800000 */
[----:B------:R-:W1:Y:S02]  /*103d0*/  LDC R3, c[0x0][0x64c] ;  /* 0x00019300ff037b82 */ /* 0x000e640000000800 */
[----:B-1----:R-:W-:-:S05]  /*103e0*/  IADD3 R3, P0, R14, R3, RZ ;  /* 0x000000030e037210 */ /* 0x002fca0007f1e0ff */
        /* <DEDUP_REMOVED lines=8> */
.L_x_310:
[----:B------:R-:W-:Y:S01]  /*10470*/  ISETP.NE.AND P0, PT, R2, 0x1, PT ;  /* 0x000000010200780c */ /* 0x000fe20003f05270 */
[----:B--2---:R-:W-:Y:S01]  /*10480*/  VIADD R7, R20, 0xffffffff ;  /* 0xffffffff14077836 */ /* 0x004fe20000000000 */
[----:B----4-:R-:W-:Y:S01]  /*10490*/  SHF.R.U64 R4, R4, R19, R5 ;  /* 0x0000001304047219 */ /* 0x010fe20000001205 */
[----:B------:R-:W-:Y:S01]  /*104a0*/  IMAD.MOV R13, RZ, RZ, -R13 ;  /* 0x000000ffff0d7224 */ /* 0x000fe200078e0a0d */
[----:B------:R-:W-:Y:S02]  /*104b0*/  LOP3.LUT R3, R12, R27, RZ, 0xc0, !PT ;  /* 0x0000001b0c037212 */ /* 0x000fe400078ec0ff */
[----:B------:R-:W-:Y:S01]  /*104c0*/  LOP3.LUT R7, R10, R7, RZ, 0xc0, !PT ;  /* 0x000000070a077212 */ /* 0x000fe200078ec0ff */
[----:B------:R-:W-:Y:S02]  /*104d0*/  IMAD.MOV R5, RZ, RZ, -R4 ;  /* 0x000000ffff057224 */ /* 0x000fe400078e0a04 */
[----:B------:R-:W-:-:S04]  /*104e0*/  IMAD R3, R26, R4, R3 ;  /* 0x000000041a037224 */ /* 0x000fc800078e0203 */
[----:B------:R-:W-:Y:S02]  /*104f0*/  @P0 IMAD R22, R15, R13, R0 ;  /* 0x0000000d0f160224 */ /* 0x000fe400078e0200 */
[----:B0-----:R-:W-:Y:S02]  /*10500*/  IMAD R0, R5, R21, R14 ;  /* 0x0000001505007224 */ /* 0x001fe400078e020e */
[----:B------:R-:W-:Y:S02]  /*10510*/  IMAD R19, R3, R28, R22 ;  /* 0x0000001c03137224 */ /* 0x000fe400078e0216 */
[----:B------:R-:W-:Y:S02]  /*10520*/  IMAD R0, R0, R20, R7 ;  /* 0x0000001400007224 */ /* 0x000fe400078e0207 */
[----:B------:R-:W-:-:S03]  /*10530*/  IMAD.MOV.U32 R3, RZ, RZ, 0x1 ;  /* 0x00000001ff037424 */ /* 0x000fc600078e00ff */
[----:B------:R-:W-:Y:S02]  /*10540*/  SEL R22, R0, R19, !P0 ;  /* 0x0000001300167207 */ /* 0x000fe40004000000 */
[----:B------:R-:W-:-:S07]  /*10550*/  SEL R19, R19, R0, !P0 ;  /* 0x0000000013137207 */ /* 0x000fce0004000000 */
.L_x_308:
[----:B------:R-:W-:-:S08]  /*10560*/  NOP ;  /* 0x0000000000007918 */ /* 0x000fd00000000000 */
[----:B------:R-:W0:-:S00]  /*10570*/  USETMAXREG.DEALLOC.CTAPOOL 0x28 ;  /* 0x00000028000079c8 */ /* 0x000e0000080e0500 */
[----:B------:R-:W-:-:S13]  /*10580*/  ISETP.NE.AND P0, PT, RZ, UR8, PT ;  /* 0x00000008ff007c0c */ /* 0x000fda000bf05270 */
[----:B------:R-:W-:Y:S05]  /*10590*/  @P0 EXIT ;  /* 0x000000000000094d */ /* 0x000fea0003800000 */
[----:B0-----:R-:W-:Y:S01]  /*105a0*/  LOP3.LUT P0, RZ, R3, 0xff, RZ, 0xc0, !PT ;  /* 0x000000ff03ff7812 */ /* 0x001fe2000780c0ff */
[----:B------:R-:W-:Y:S02]  /*105b0*/  IMAD.MOV.U32 R24, RZ, RZ, 0x1 ;  /* 0x00000001ff187424 */ /* 0x000fe400078e00ff */
[----:B------:R-:W-:-:S10]  /*105c0*/  IMAD.MOV.U32 R25, RZ, RZ, RZ ;  /* 0x000000ffff197224 */ /* 0x000fd400078e00ff */
[----:B------:R-:W-:Y:S05]  /*105d0*/  @!P0 BRA `(.L_x_311) ;  /* 0x0000001000048947 */ /* 0x000fea0003800000 */
[----:B------:R-:W-:Y:S01]  /*105e0*/  ULDC UR5, c[0x0][0x28c] ;  /* 0x0000a30000057ab9 */ /* 0x000fe20000000800 */
[----:B------:R-:W-:Y:S01]  /*105f0*/  ULDC UR42, c[0x0][0x658] ;  /* 0x00019600002a7ab9 */ /* 0x000fe20000000800 */
[----:B------:R-:W-:Y:S01]  /*10600*/  UMOV UR6, 0xffffffff ;  /* 0xffffffff00067882 */ /* 0x000fe20000000000 */
[----:B------:R-:W-:Y:S01]  /*10610*/  UIADD3 UR7, UR5, 0x7f, URZ ;  /* 0x0000007f05077890 */ /* 0x000fe2000fffe03f */
[C---:B------:R-:W-:Y:S01]  /*10620*/  LOP3.LUT P1, RZ, R18.reuse, 0x7f, RZ, 0xc0, !PT ;  /* 0x0000007f12ff7812 */ /* 0x040fe2000782c0ff */
[----:B------:R-:W-:Y:S01]  /*10630*/  UMOV UR8, 0x1 ;  /* 0x0000000100087882 */ /* 0x000fe20000000000 */
[----:B------:R-:W-:Y:S01]  /*10640*/  USHF.L.U32 UR6, UR6, UR42, URZ ;  /* 0x0000002a06067299 */ /* 0x000fe2000800063f */
[----:B------:R-:W-:Y:S01]  /*10650*/  LOP3.LUT P0, RZ, R18, 0x1f, RZ, 0xc0, !PT ;  /* 0x0000001f12ff7812 */ /* 0x000fe2000780c0ff */
[----:B------:R-:W-:Y:S01]  /*10660*/  USHF.L.U32 UR42, UR8, UR42, URZ ;  /* 0x0000002a082a7299 */ /* 0x000fe2000800063f */
[----:B------:R-:W-:Y:S01]  /*10670*/  BSSY B7, `(.L_x_311) ;  /* 0x00000f7000077945 */ /* 0x000fe20003800000 */
[----:B------:R-:W-:Y:S01]  /*10680*/  USHF.R.S32.HI UR8, URZ, 0x1f, UR7 ;  /* 0x0000001f3f087899 */ /* 0x000fe20008011407 */
[----:B------:R-:W-:Y:S01]  /*10690*/  PLOP3.LUT P0, PT, P0, P1, PT, 0x8a, 0x0 ;  /* 0x000000000000781c */ /* 0x000fe20000703172 */
[----:B------:R-:W-:Y:S01]  /*106a0*/  ULDC UR4, c[0x0][0xc] ;  /* 0x0000030000047ab9 */ /* 0x000fe20000000800 */
[----:B------:R-:W-:Y:S01]  /*106b0*/  ULDC UR5, c[0x0][0x10] ;  /* 0x0000040000057ab9 */ /* 0x000fe20000000800 */
[----:B------:R-:W-:Y:S01]  /*106c0*/  ULEA.HI UR8, UR8, UR7, URZ, 0x7 ;  /* 0x0000000708087291 */ /* 0x000fe2000f8f383f */
[----:B------:R-:W-:Y:S01]  /*106d0*/  P2R R0, PR, RZ, 0x2 ;  /* 0x00000002ff007803 */ /* 0x000fe20000000000 */
[----:B------:R-:W-:Y:S01]  /*106e0*/  UIMAD.WIDE.U32 UR4, UR4, UR5, URZ ;  /* 0x00000005040472a5 */ /* 0x000fe2000f8e003f */
[----:B------:R-:W-:Y:S01]  /*106f0*/  IMAD.MOV.U32 R26, RZ, RZ, 0x1 ;  /* 0x00000001ff1a7424 */ /* 0x000fe200078e00ff */
[----:B------:R-:W-:Y:S01]  /*10700*/  ULOP3.LUT UR43, URZ, UR6, URZ, 0x33, !UPT ;  /* 0x000000063f2b7292 */ /* 0x000fe2000f8e333f */
[----:B------:R-:W-:Y:S01]  /*10710*/  P2R R28, PR, RZ, 0x1 ;  /* 0x00000001ff1c7803 */ /* 0x000fe20000000000 */
[----:B------:R-:W-:Y:S01]  /*10720*/  USHF.R.S32.HI UR44, URZ, 0x7, UR8 ;  /* 0x000000073f2c7899 */ /* 0x000fe20008011408 */
[----:B------:R-:W-:Y:S01]  /*10730*/  IMAD.MOV.U32 R24, RZ, RZ, 0x1 ;  /* 0x00000001ff187424 */ /* 0x000fe200078e00ff */
[----:B------:R-:W-:Y:S01]  /*10740*/  ULDC UR6, c[0x0][0x14] ;  /* 0x0000050000067ab9 */ /* 0x000fe20000000800 */
[----:B------:R-:W-:Y:S01]  /*10750*/  IMAD.MOV.U32 R25, RZ, RZ, RZ ;  /* 0x000000ffff197224 */ /* 0x000fe200078e00ff */
[----:B------:R-:W-:-:S02]  /*10760*/  UIMAD.WIDE.U32 UR38, UR4, UR6, URZ ;  /* 0x00000006042672a5 */ /* 0x000fc4000f8e003f */
[----:B------:R-:W-:Y:S01]  /*10770*/  UIMAD UR45, UR5, UR6, URZ ;  /* 0x00000006052d72a4 */ /* 0x000fe2000f8e023f */
[----:B------:R-:W-:Y:S01]  /*10780*/  ULDC UR41, c[0x0][0x600] ;  /* 0x0001800000297ab9 */ /* 0x000fe20000000800 */
[----:B------:R-:W-:Y:S02]  /*10790*/  ULOP3.LUT UR46, UR40, 0x2, URZ, 0xfc, !UPT ;  /* 0x00000002282e7892 */ /* 0x000fe4000f8efc3f */
[----:B------:R-:W-:Y:S02]  /*107a0*/  UIADD3 UR41, UR41, -0x1, URZ ;  /* 0xffffffff29297890 */ /* 0x000fe4000fffe03f */
[----:B------:R-:W-:Y:S02]  /*107b0*/  UIADD3 UR45, UR39, UR45, URZ ;  /* 0x0000002d272d7290 */ /* 0x000fe4000fffe03f */
[----:B------:R-:W-:Y:S01]  /*107c0*/  UIADD3 UR47, UR44, 0x1, URZ ;  /* 0x000000012c2f7890 */ /* 0x000fe2000fffe03f */
[----:B------:R-:W-:-:S11]  /*107d0*/  ULDC.64 UR36, c[0x0][0x198] ;  /* 0x0000660000247ab9 */ /* 0x000fd60000000a00 */
.L_x_325:
[----:B------:R-:W-:-:S03]  /*107e0*/  UMOV UR4, 0xffffffff ;  /* 0xffffffff00047882 */ /* 0x000fc60000000000 */
[----:B------:R-:W-:Y:S05]  /*107f0*/  BRA.DIV UR4, `(.L_x_312) ;  /* 0x0000001204d07947 */ /* 0x000fea000b800000 */
[----:B------:R-:W-:-:S13]  /*10800*/  ELECT P6, URZ, PT ;  /* 0x00000000003f782f */ /* 0x000fda00038c0000 */
.L_x_344:
[----:B------:R-:W-:Y:S04]  /*10810*/  BSSY B6, `(.L_x_313) ;  /* 0x0000069000067945 */ /* 0x000fe80003800000 */
[----:B------:R-:W-:Y:S05]  /*10820*/  @!P6 BRA `(.L_x_314) ;  /* 0x00000004009ce947 */ /* 0x000fea0003800000 */
[----:B------:R-:W0:Y:S01]  /*10830*/  S2R R0, SR_CgaCtaId ;  /* 0x0000000000007919 */ /* 0x000e220000008800 */
[----:B------:R-:W-:-:S04]  /*10840*/  MOV R27, 0x400 ;  /* 0x00000400001b7802 */ /* 0x000fc80000000f00 */
[----:B0-----:R-:W-:-:S05]  /*10850*/  LEA R27, R0, R27, 0x18 ;  /* 0x0000001b001b7211 */ /* 0x001fca00078ec0ff */
[----:B------:R-:W-:-:S05]  /*10860*/  VIADD R0, R27, 0x800 ;  /* 0x000008001b007836 */ /* 0x000fca0000000000 */
[----:B------:R-:W-:-:S13]  /*10870*/  LOP3.LUT P0, RZ, R0, 0x3ff, RZ, 0xc0, !PT ;  /* 0x000003ff00ff7812 */ /* 0x000fda000780c0ff */
[----:B------:R-:W-:Y:S05]  /*10880*/  @!P0 BRA `(.L_x_315) ;  /* 0x0000000000408947 */ /* 0x000fea0003800000 */
[----:B------:R-:W-:Y:S01]  /*10890*/  MOV R14, 0x0 ;  /* 0x00000000000e7802 */ /* 0x000fe20000000f00 */
[----:B------:R-:W-:Y:S01]  /*108a0*/  ULDC.64 UR4, c[0x4][0x78] ;  /* 0x01001e0000047ab9 */ /* 0x000fe20000000a00 */
[----:B------:R-:W-:Y:S01]  /*108b0*/  ULDC.64 UR6, c[0x4][0x8] ;  /* 0x0100020000067ab9 */ /* 0x000fe20000000a00 */
[----:B------:R-:W-:Y:S02]  /*108c0*/  IMAD.U32 R4, RZ, RZ, UR4 ;  /* 0x00000004ff047e24 */ /* 0x000fe4000f8e00ff */
[----:B------:R-:W-:Y:S01]  /*108d0*/  IMAD.U32 R5, RZ, RZ, UR5 ;  /* 0x00000005ff057e24 */ /* 0x000fe2000f8e00ff */
[----:B------:R-:W0:Y:S01]  /*108e0*/  LDC.64 R14, c[0x4][R14] ;  /* 0x010000000e0e7b82 */ /* 0x000e220000000a00 */
[----:B------:R-:W-:Y:S01]  /*108f0*/  ULDC.64 UR4, c[0x4][0x80] ;  /* 0x0100200000047ab9 */ /* 0x000fe20000000a00 */
[----:B------:R-:W-:Y:S02]  /*10900*/  IMAD.U32 R10, RZ, RZ, UR6 ;  /* 0x00000006ff0a7e24 */ /* 0x000fe4000f8e00ff */
[----:B------:R-:W-:-:S02]  /*10910*/  IMAD.U32 R6, RZ, RZ, UR4 ;  /* 0x00000004ff067e24 */ /* 0x000fc4000f8e00ff */
[----:B------:R-:W-:Y:S02]  /*10920*/  IMAD.U32 R7, RZ, RZ, UR5 ;  /* 0x00000005ff077e24 */ /* 0x000fe4000f8e00ff */
[----:B------:R-:W-:Y:S02]  /*10930*/  IMAD.U32 R11, RZ, RZ, UR7 ;  /* 0x00000007ff0b7e24 */ /* 0x000fe4000f8e00ff */
[----:B------:R-:W-:Y:S02]  /*10940*/  IMAD.MOV.U32 R8, RZ, RZ, 0x70 ;  /* 0x00000070ff087424 */ /* 0x000fe400078e00ff */
[----:B------:R-:W-:Y:S02]  /*10950*/  IMAD.MOV.U32 R12, RZ, RZ, 0x1 ;  /* 0x00000001ff0c7424 */ /* 0x000fe400078e00ff */
[----:B------:R-:W-:-:S07]  /*10960*/  IMAD.MOV.U32 R13, RZ, RZ, RZ ;  /* 0x000000ffff0d7224 */ /* 0x000fce00078e00ff */
[----:B------:R-:W-:-:S07]  /*10970*/  LEPC R20, `(.L_x_315) ;  /* 0x000000001014794e */ /* 0x000fce0000000000 */
[----:B0-----:R-:W-:Y:S05]  /*10980*/  CALL.ABS.NOINC R14 ;  /* 0x000000000e007343 */ /* 0x001fea0003c00000 */
.L_x_315:
        /* <DEDUP_REMOVED lines=19> */
.L_x_316:
[----:B------:R-:W0:Y:S02]  /*10ac0*/  LDC R0, c[0x0][0x28c] ;  /* 0x0000a300ff007b82 */ /* 0x000e240000000800 */
[----:B0-----:R-:W-:-:S13]  /*10ad0*/  ISETP.GE.AND P0, PT, R0, 0x1, PT ;  /* 0x000000010000780c */ /* 0x001fda0003f06270 */
[----:B------:R-:W-:Y:S05]  /*10ae0*/  @!P0 BRA `(.L_x_314) ;  /* 0x0000000000ec8947 */ /* 0x000fea0003800000 */
[----:B------:R-:W-:Y:S02]  /*10af0*/  IMAD.SHL.U32 R19, R19, 0x100, RZ ;  /* 0x0000010013137824 */ /* 0x000fe400078e00ff */
[----:B------:R-:W-:Y:S02]  /*10b00*/  IMAD.SHL.U32 R22, R22, 0x80, RZ ;  /* 0x0000008016167824 */ /* 0x000fe400078e00ff */
[----:B------:R-:W-:Y:S02]  /*10b10*/  IMAD.MOV.U32 R7, RZ, RZ, RZ ;  /* 0x000000ffff077224 */ /* 0x000fe400078e00ff */
[----:B------:R-:W-:Y:S02]  /*10b20*/  IMAD.U32 R8, RZ, RZ, UR47 ;  /* 0x0000002fff087e24 */ /* 0x000fe4000f8e00ff */
[----:B------:R-:W-:Y:S02]  /*10b30*/  IMAD.MOV.U32 R0, RZ, RZ, R24 ;  /* 0x000000ffff007224 */ /* 0x000fe400078e0018 */
[----:B------:R-:W-:-:S02]  /*10b40*/  IMAD.MOV.U32 R4, RZ, RZ, R25 ;  /* 0x000000ffff047224 */ /* 0x000fc400078e0019 */
[----:B------:R-:W-:-:S07]  /*10b50*/  VIADD R9, R19, 0x80 ;  /* 0x0000008013097836 */ /* 0x000fce0000000000 */
.L_x_320:
[----:B------:R-:W-:Y:S01]  /*10b60*/  IMAD R6, R4, 0x8, R27 ;  /* 0x0000000804067824 */ /* 0x000fe200078e021b */
[----:B------:R-:W-:Y:S02]  /*10b70*/  SHF.L.U32 R3, R0, 0x1f, RZ ;  /* 0x0000001f00037819 */ /* 0x000fe400000006ff */
[----:B------:R-:W-:Y:S02]  /*10b80*/  LOP3.LUT P1, RZ, R18, 0x7f, RZ, 0xc0, !PT ;  /* 0x0000007f12ff7812 */ /* 0x000fe4000782c0ff */
[----:B------:R-:W0:Y:S11]  /*10b90*/  SYNCS.PHASECHK.TRANS64.TRYWAIT P0, [R6+URZ+0x20], R3 ;  /* 0x00002003060075a7 */ /* 0x000e36000800017f */
[----:B------:R-:W1:Y:S01]  /*10ba0*/  @!P1 LDC R5, c[0x0][0x500] ;  /* 0x00014000ff059b82 */ /* 0x000e620000000800 */
[----:B0-----:R-:W-:Y:S05]  /*10bb0*/  @!P0 BRA `(.L_x_317) ;  /* 0x0000001000008947 */ /* 0x001fea0003800000 */
.L_x_345:
[----:B------:R-:W-:Y:S01]  /*10bc0*/  LOP3.LUT P0, RZ, R18, 0x7f, RZ, 0xc0, !PT ;  /* 0x0000007f12ff7812 */ /* 0x000fe2000780c0ff */
[----:B------:R-:W-:-:S04]  /*10bd0*/  UPRMT UR4, UR46, 0x9910, URZ ;  /* 0x000099102e047896 */ /* 0x000fc8000800003f */
[----:B------:R-:W-:-:S08]  /*10be0*/  UISETP.NE.AND UP0, UPT, UR4, 0x2, UPT ;  /* 0x000000020400788c */ /* 0x000fd0000bf05270 */
[----:B-1----:R1:W-:Y:S01]  /*10bf0*/  @!P0 SYNCS.ARRIVE.TRANS64 RZ, [R6+URZ], R5 ;  /* 0x0000000506ff89a7 */ /* 0x0023e2000800003f */
[----:B------:R-:W-:-:S13]  /*10c00*/  PLOP3.LUT P0, PT, PT, PT, UP0, 0x80, 0x0 ;  /* 0x000000000000781c */ /* 0x000fda0003f0f008 */
[----:B-1----:R-:W-:Y:S05]  /*10c10*/  @P0 BRA `(.L_x_318) ;  /* 0x0000000000040947 */ /* 0x002fea0003800000 */
[----:B------:R-:W-:Y:S01]  /*10c20*/  BPT.TRAP 0x1 ;  /* 0x000000040000795c */ /* 0x000fe20000300000 */
.L_x_318:
[----:B------:R-:W-:-:S13]  /*10c30*/  ISETP.NE.AND P0, PT, R28, RZ, PT ;  /* 0x000000ff1c00720c */ /* 0x000fda0003f05270 */
[----:B------:R-:W-:Y:S05]  /*10c40*/  @P0 BRA `(.L_x_319) ;  /* 0x0000000000040947 */ /* 0x000fea0003800000 */
[----:B------:R-:W-:Y:S01]  /*10c50*/  BPT.TRAP 0x1 ;  /* 0x000000040000795c */ /* 0x000fe20000300000 */
.L_x_319:
[--C-:B0-----:R-:W-:Y:S01]  /*10c60*/  IMAD R3, R4, 0x8000, R27.reuse ;  /* 0x0000800004037824 */ /* 0x101fe200078e021b */
[----:B------:R-:W-:Y:S01]  /*10c70*/  R2UR UR9, R6 ;  /* 0x00000000060972ca */ /* 0x000fe200000e0000 */
[----:B------:R-:W-:Y:S01]  /*10c80*/  UIADD3 UR4, UP0, UR36, 0xf0, URZ ;  /* 0x000000f024047890 */ /* 0x000fe2000ff1e03f */
[----:B------:R-:W-:Y:S01]  /*10c90*/  R2UR UR10, R19 ;  /* 0x00000000130a72ca */ /* 0x000fe200000e0000 */
[----:B------:R-:W-:Y:S01]  /*10ca0*/  VIADD R8, R8, 0xffffffff ;  /* 0xffffffff08087836 */ /* 0x000fe20000000000 */
[----:B------:R-:W-:Y:S01]  /*10cb0*/  R2UR UR8, R3 ;  /* 0x00000000030872ca */ /* 0x000fe200000e0000 */
[C---:B------:R-:W-:Y:S01]  /*10cc0*/  IMAD R3, R4.reuse, 0x4000, R27 ;  /* 0x0000400004037824 */ /* 0x040fe200078e021b */
[----:B------:R-:W-:Y:S01]  /*10cd0*/  R2UR UR11, R7 ;  /* 0x00000000070b72ca */ /* 0x000fe200000e0000 */
[----:B------:R-:W-:Y:S01]  /*10ce0*/  UIADD3.X UR5, URZ, UR37, URZ, UP0, !UPT ;  /* 0x000000253f057290 */ /* 0x000fe200087fe43f */
[----:B------:R-:W-:Y:S01]  /*10cf0*/  R2UR UR12, R23 ;  /* 0x00000000170c72ca */ /* 0x000fe200000e0000 */
[----:B------:R-:W-:Y:S01]  /*10d00*/  UIADD3 UR18, UP1, UR36, 0x1f0, URZ ;  /* 0x000001f024127890 */ /* 0x000fe2000ff3e03f */
[----:B------:R-:W-:Y:S01]  /*10d10*/  R2UR UR13, R3 ;  /* 0x00000000030d72ca */ /* 0x000fe200000e0000 */
[----:B------:R-:W-:Y:S01]  /*10d20*/  VIADD R4, R4, 0x1 ;  /* 0x0000000104047836 */ /* 0x000fe20000000000 */
[----:B------:R-:W-:Y:S01]  /*10d30*/  R2UR UR16, R9 ;  /* 0x00000000091072ca */ /* 0x000fe200000e0000 */
[----:B------:R-:W-:Y:S01]  /*10d40*/  UIADD3.X UR19, URZ, UR37, URZ, UP1, !UPT ;  /* 0x000000253f137290 */ /* 0x000fe20008ffe43f */
[----:B------:R-:W-:Y:S01]  /*10d50*/  R2UR UR17, R22 ;  /* 0x00000000161172ca */ /* 0x000fe200000e0000 */
[----:B------:R-:W-:Y:S01]  /*10d60*/  UMOV UR6, 0x0 ;  /* 0x0000000000067882 */ /* 0x000fe20000000000 */
[----:B------:R-:W-:Y:S01]  /*10d70*/  ISETP.GT.AND P1, PT, R8, 0x1, PT ;  /* 0x000000010800780c */ /* 0x000fe20003f24270 */
[----:B------:R-:W-:Y:S01]  /*10d80*/  UIADD3 UR14, UR8, 0x800, URZ ;  /* 0x00000800080e7890 */ /* 0x000fe2000fffe03f */
[C---:B------:R-:W-:Y:S01]  /*10d90*/  ISETP.NE.AND P0, PT, R4.reuse, 0x4, PT ;  /* 0x000000040400780c */ /* 0x040fe20003f05270 */
[----:B------:R-:W-:Y:S01]  /*10da0*/  UIADD3 UR15, UR8, 0x4800, URZ ;  /* 0x00004800080f7890 */ /* 0x000fe2000fffe03f */
[----:B------:R-:W-:Y:S01]  /*10db0*/  VIADD R7, R7, 0x80 ;  /* 0x0000008007077836 */ /* 0x000fe20000000000 */
[----:B------:R-:W-:Y:S01]  /*10dc0*/  UMOV UR7, 0x10000000 ;  /* 0x1000000000077882 */ /* 0x000fe20000000000 */
[----:B------:R-:W-:Y:S01]  /*10dd0*/  SEL R3, RZ, 0x1, P0 ;  /* 0x00000001ff037807 */ /* 0x000fe20000000000 */
[----:B------:R-:W-:Y:S01]  /*10de0*/  UIADD3 UR13, UR13, 0x20800, URZ ;  /* 0x000208000d0d7890 */ /* 0x000fe2000fffe03f */
[----:B------:R-:W-:Y:S01]  /*10df0*/  SEL R4, R4, RZ, P0 ;  /* 0x000000ff04047207 */ /* 0x000fe20000000000 */
[----:B------:R-:W-:Y:S01]  /*10e00*/  UMOV UR8, UR14 ;  /* 0x0000000e00087c82 */ /* 0x000fe20008000000 */
[----:B------:R-:W-:Y:S01]  /*10e10*/  LOP3.LUT R0, R0, R3, RZ, 0x3c, !PT ;  /* 0x0000000300007212 */ /* 0x000fe200078e3cff */
[----:B------:R0:W-:Y:S02]  /*10e20*/  UTMALDG.3D [UR8], [UR4], desc[UR6] ;  /* 0x00000608040075b4 */ /* 0x0001e40008011000 */
[----:B0-----:R-:W-:Y:S01]  /*10e30*/  UMOV UR8, UR15 ;  /* 0x0000000f00087c82 */ /* 0x001fe20008000000 */
[----:B------:R-:W-:-:S02]  /*10e40*/  UMOV UR10, UR16 ;  /* 0x00000010000a7c82 */ /* 0x000fc40008000000 */
[----:B------:R0:W-:Y:S02]  /*10e50*/  UTMALDG.3D [UR8], [UR4], desc[UR6] ;  /* 0x00000608040075b4 */ /* 0x0001e40008011000 */
[----:B0-----:R-:W-:Y:S01]  /*10e60*/  UMOV UR10, UR17 ;  /* 0x00000011000a7c82 */ /* 0x001fe20008000000 */
[----:B------:R-:W-:Y:S02]  /*10e70*/  UMOV UR8, UR13 ;  /* 0x0000000d00087c82 */ /* 0x000fe40008000000 */
[----:B------:R0:W-:Y:S02]  /*10e80*/  UTMALDG.3D [UR8], [UR18], desc[UR6] ;  /* 0x00000608120075b4 */ /* 0x0001e40008011000 */
[----:B0-----:R-:W-:Y:S05]  /*10e90*/  @P1 BRA `(.L_x_320) ;  /* 0xfffffffc00301947 */ /* 0x001fea000383ffff */
.L_x_314:
[----:B------:R-:W-:Y:S05]  /*10ea0*/  BSYNC B6 ;  /* 0x0000000000067941 */ /* 0x000fea0003800000 */
.L_x_313:
[----:B------:R-:W-:Y:S01]  /*10eb0*/  LOP3.LUT P2, RZ, R26, 0xff, RZ, 0xc0, !PT ;  /* 0x000000ff1aff7812 */ /* 0x000fe2000784c0ff */
[----:B------:R-:W-:Y:S01]  /*10ec0*/  VIADD R25, R25, UR44 ;  /* 0x0000002c19197c36 */ /* 0x000fe20008000000 */
[----:B------:R-:W-:Y:S01]  /*10ed0*/  ULDC.64 UR4, c[0x0][0x650] ;  /* 0x0001940000047ab9 */ /* 0x000fe20000000a00 */
[----:B------:R-:W-:Y:S01]  /*10ee0*/  IMAD.U32 R5, RZ, RZ, UR44 ;  /* 0x0000002cff057e24 */ /* 0x000fe2000f8e00ff */
[----:B------:R-:W-:Y:S01]  /*10ef0*/  BSSY B0, `(.L_x_321) ;  /* 0x000006c000007945 */ /* 0x000fe20003800000 */
[----:B------:R-:W-:Y:S01]  /*10f00*/  IMAD.MOV.U32 R19, RZ, RZ, -0x1 ;  /* 0xffffffffff137424 */ /* 0x000fe200078e00ff */
[----:B------:R-:W-:Y:S01]  /*10f10*/  ISETP.GT.U32.AND P0, PT, R25, 0x3, PT ;  /* 0x000000031900780c */ /* 0x000fe20003f04070 */
[----:B------:R-:W-:Y:S01]  /*10f20*/  IMAD.MOV.U32 R22, RZ, RZ, -0x1 ;  /* 0xffffffffff167424 */ /* 0x000fe200078e00ff */
[----:B------:R-:W-:Y:S01]  /*10f30*/  SHF.R.U32.HI R0, RZ, 0x2, R25 ;  /* 0x00000002ff007819 */ /* 0x000fe20000011619 */
[----:B------:R-:W-:Y:S01]  /*10f40*/  IMAD.MOV.U32 R23, RZ, RZ, -0x1 ;  /* 0xffffffffff177424 */ /* 0x000fe200078e00ff */
[----:B------:R-:W-:-:S02]  /*10f50*/  ISETP.LT.U32.AND P0, PT, R5, 0x4, P0 ;  /* 0x000000040500780c */ /* 0x000fc40000701070 */
[----:B------:R-:W-:Y:S01]  /*10f60*/  LOP3.LUT R0, R0, 0x1, RZ, 0xc0, !PT ;  /* 0x0000000100007812 */ /* 0x000fe200078ec0ff */
[----:B------:R-:W0:Y:S01]  /*10f70*/  @P2 S2R R4, SR_CgaCtaId ;  /* 0x0000000000042919 */ /* 0x000e220000008800 */
[----:B------:R-:W-:Y:S02]  /*10f80*/  @P2 MOV R3, 0x400 ;  /* 0x0000040000032802 */ /* 0x000fe40000000f00 */
[----:B------:R-:W-:Y:S01]  /*10f90*/  ISETP.NE.U32.AND P1, PT, R0, 0x1, PT ;  /* 0x000000010000780c */ /* 0x000fe20003f25070 */
[----:B------:R-:W-:Y:S01]  /*10fa0*/  IMAD.U32 R0, RZ, RZ, UR44 ;  /* 0x0000002cff007e24 */ /* 0x000fe2000f8e00ff */
[----:B------:R-:W-:Y:S02]  /*10fb0*/  LOP3.LUT R25, R25, 0x3, RZ, 0xc0, !PT ;  /* 0x0000000319197812 */ /* 0x000fe400078ec0ff */
[----:B------:R-:W-:Y:S02]  /*10fc0*/  PRMT R26, RZ, 0x7610, R26 ;  /* 0x00007610ff1a7816 */ /* 0x000fe4000000001a */
[----:B------:R-:W-:-:S04]  /*10fd0*/  ISETP.GT.U32.AND P1, PT, R0, 0x3, !P1 ;  /* 0x000000030000780c */ /* 0x000fc80004f24070 */
[----:B------:R-:W-:Y:S02]  /*10fe0*/  SEL R0, RZ, 0x1, !P1 ;  /* 0x00000001ff007807 */ /* 0x000fe40004800000 */
[----:B0-----:R-:W-:-:S04]  /*10ff0*/  @P2 LEA R3, R4, R3, 0x18 ;  /* 0x0000000304032211 */ /* 0x001fc800078ec0ff */
[----:B------:R0:W-:Y:S01]  /*11000*/  @P2 SYNCS.ARRIVE.TRANS64.A1T0 RZ, [R3+URZ+0x58], RZ ;  /* 0x000058ff03ff29a7 */ /* 0x0001e2000810003f */
[----:B------:R-:W-:-:S04]  /*11010*/  IADD3 R16, P2, R16, UR38, RZ ;  /* 0x0000002610107c10 */ /* 0x000fc8000ff5e0ff */
[----:B------:R-:W-:Y:S02]  /*11020*/  IADD3.X R17, R17, UR45, RZ, P2, !PT ;  /* 0x0000002d11117c10 */ /* 0x000fe400097fe4ff */
[----:B------:R-:W-:Y:S02]  /*11030*/  ISETP.GE.U32.AND P2, PT, R16, UR4, PT ;  /* 0x0000000410007c0c */ /* 0x000fe4000bf46070 */
[----:B0-----:R-:W-:Y:S02]  /*11040*/  SEL R3, RZ, 0x1, !P0 ;  /* 0x00000001ff037807 */ /* 0x001fe40004000000 */
[----:B------:R-:W-:Y:S02]  /*11050*/  ISETP.GE.U32.AND.EX P0, PT, R17, UR5, PT, P2 ;  /* 0x0000000511007c0c */ /* 0x000fe4000bf06120 */
[----:B------:R-:W-:Y:S02]  /*11060*/  LOP3.LUT R24, R0, R24, R3, 0x96, !PT ;  /* 0x0000001800187212 */ /* 0x000fe400078e9603 */
[----:B------:R-:W-:-:S09]  /*11070*/  PRMT R0, RZ, 0x7610, R0 ;  /* 0x00007610ff007816 */ /* 0x000fd20000000000 */
[----:B------:R-:W-:Y:S05]  /*11080*/  @P0 BRA `(.L_x_322) ;  /* 0x0000000400480947 */ /* 0x000fea0003800000 */
[----:B------:R-:W-:Y:S01]  /*11090*/  ULDC.64 UR4, c[0x0][0x628] ;  /* 0x00018a0000047ab9 */ /* 0x000fe20000000a00 */
[----:B------:R-:W0:Y:S01]  /*110a0*/  S2R R3, SR_CTAID.X ;  /* 0x0000000000037919 */ /* 0x000e220000002500 */
[----:B------:R-:W-:Y:S01]  /*110b0*/  ISETP.NE.U32.AND P0, PT, RZ, UR4, PT ;  /* 0x00000004ff007c0c */ /* 0x000fe2000bf05070 */
[----:B------:R-:W-:Y:S01]  /*110c0*/  ULDC UR7, c[0x0][0x630] ;  /* 0x00018c0000077ab9 */ /* 0x000fe20000000800 */
[----:B------:R-:W-:Y:S01]  /*110d0*/  IMAD.MOV.U32 R4, RZ, RZ, R16 ;  /* 0x000000ffff047224 */ /* 0x000fe200078e0010 */
[----:B------:R-:W1:Y:S01]  /*110e0*/  S2R R0, SR_CTAID.Y ;  /* 0x0000000000007919 */ /* 0x000e620000002600 */
[----:B------:R-:W-:Y:S01]  /*110f0*/  ISETP.NE.AND.EX P0, PT, RZ, UR5, PT, P0 ;  /* 0x00000005ff007c0c */ /* 0x000fe2000bf05300 */
[----:B------:R-:W-:-:S12]  /*11100*/  IMAD.MOV.U32 R5, RZ, RZ, R17 ;  /* 0x000000ffff057224 */ /* 0x000fd800078e0011 */
[----:B------:R-:W-:Y:S05]  /*11110*/  @!P0 BRA `(.L_x_323) ;  /* 0x0000000000288947 */ /* 0x000fea0003800000 */
[----:B------:R-:W-:Y:S02]  /*11120*/  ULDC UR6, c[0x0][0x634] ;  /* 0x00018d0000067ab9 */ /* 0x000fe40000000800 */
[----:B------:R-:W-:-:S05]  /*11130*/  IADD3 R9, P0, R16, UR6, RZ ;  /* 0x0000000610097c10 */ /* 0x000fca000ff1e0ff */
[----:B------:R-:W-:-:S04]  /*11140*/  IMAD.X R11, RZ, RZ, R17, P0 ;  /* 0x000000ffff0b7224 */ /* 0x000fc800000e0611 */
[----:B------:R-:W-:-:S04]  /*11150*/  IMAD.WIDE.U32 R6, R11, UR4, RZ ;  /* 0x000000040b067c25 */ /* 0x000fc8000f8e00ff */
[----:B------:R-:W-:-:S04]  /*11160*/  IMAD.WIDE.U32 R6, P0, R9, UR5, R6 ;  /* 0x0000000509067c25 */ /* 0x000fc8000f800006 */
[----:B------:R-:W-:-:S04]  /*11170*/  IMAD.WIDE.U32 R8, R9, UR4, RZ ;  /* 0x0000000409087c25 */ /* 0x000fc8000f8e00ff */
[----:B------:R-:W-:Y:S01]  /*11180*/  IMAD.X R5, RZ, RZ, RZ, P0 ;  /* 0x000000ffff057224 */ /* 0x000fe200000e06ff */
[----:B------:R-:W-:Y:S01]  /*11190*/  IADD3 RZ, P0, R9, R6, RZ ;  /* 0x0000000609ff7210 */ /* 0x000fe20007f1e0ff */
[----:B------:R-:W-:-:S04]  /*111a0*/  IMAD.MOV.U32 R4, RZ, RZ, R7 ;  /* 0x000000ffff047224 */ /* 0x000fc800078e0007 */
[----:B------:R-:W-:-:S08]  /*111b0*/  IMAD.WIDE.U32.X R4, R11, UR5, R4, P0 ;  /* 0x000000050b047c25 */ /* 0x000fd000080e0404 */
.L_x_323:
[--C-:B------:R-:W-:Y:S01]  /*111c0*/  SHF.R.U64 R23, R4, UR7, R5.reuse ;  /* 0x0000000704177c19 */ /* 0x100fe20008001205 */
[----:B------:R-:W-:Y:S01]  /*111d0*/  ULDC.64 UR4, c[0x0][0x620] ;  /* 0x0001880000047ab9 */ /* 0x000fe20000000a00 */
[----:B------:R-:W-:Y:S01]  /*111e0*/  SHF.R.U32.HI R4, RZ, UR7, R5 ;  /* 0x00000007ff047c19 */ /* 0x000fe20008011605 */
[----:B------:R-:W-:Y:S01]  /*111f0*/  ULDC.64 UR8, c[0x0][0x640] ;  /* 0x0001900000087ab9 */ /* 0x000fe20000000a00 */
[----:B------:R-:W-:Y:S01]  /*11200*/  IADD3 R7, P0, RZ, -R23, RZ ;  /* 0x80000017ff077210 */ /* 0x000fe20007f1e0ff */
[----:B------:R-:W2:Y:S01]  /*11210*/  LDC R13, c[0x0][0x148] ;  /* 0x00005200ff0d7b82 */ /* 0x000ea20000000800 */
[----:B0-----:R-:W-:Y:S01]  /*11220*/  I2FP.F32.U32 R8, R3 ;  /* 0x0000000300087245 */ /* 0x001fe20000201000 */
[----:B------:R-:W-:Y:S02]  /*11230*/  ULDC UR6, c[0x0][0x608] ;  /* 0x0001820000067ab9 */ /* 0x000fe40000000800 */
[----:B------:R-:W-:Y:S01]  /*11240*/  IMAD.X R4, RZ, RZ, ~R4, P0 ;  /* 0x000000ffff047224 */ /* 0x000fe200000e0e04 */
[----:B------:R-:W-:-:S03]  /*11250*/  ISETP.NE.U32.AND P0, PT, RZ, UR8, PT ;  /* 0x00000008ff007c0c */ /* 0x000fc6000bf05070 */
[----:B------:R-:W-:Y:S01]  /*11260*/  IMAD R6, R4, UR4, RZ ;  /* 0x0000000404067c24 */ /* 0x000fe2000f8e02ff */
[----:B------:R-:W-:Y:S01]  /*11270*/  ISETP.NE.AND.EX P0, PT, RZ, UR9, PT, P0 ;  /* 0x00000009ff007c0c */ /* 0x000fe2000bf05300 */
[----:B------:R-:W-:Y:S01]  /*11280*/  IMAD.WIDE.U32 R4, R7, UR4, R16 ;  /* 0x0000000407047c25 */ /* 0x000fe2000f8e0010 */
[----:B------:R-:W-:-:S03]  /*11290*/  ULDC UR4, c[0x0][0x150] ;  /* 0x0000540000047ab9 */ /* 0x000fc60000000800 */
[----:B------:R-:W-:Y:S01]  /*112a0*/  FMUL R8, R8, UR4 ;  /* 0x0000000408087c20 */ /* 0x000fe20008400000 */
[----:B------:R-:W-:Y:S01]  /*112b0*/  IMAD R7, R7, UR5, R6 ;  /* 0x0000000507077c24 */ /* 0x000fe2000f8e0206 */
[----:B------:R-:W-:Y:S01]  /*112c0*/  ULDC UR4, c[0x0][0x618] ;  /* 0x0001860000047ab9 */ /* 0x000fe20000000800 */
[----:B------:R-:W0:Y:S01]  /*112d0*/  LDC R6, c[0x0][0x144] ;  /* 0x00005100ff067b82 */ /* 0x000e220000000800 */
[----:B------:R-:W-:Y:S01]  /*112e0*/  ULDC UR5, c[0x0][0x154] ;  /* 0x0000550000057ab9 */ /* 0x000fe20000000800 */
[----:B------:R-:W-:Y:S01]  /*112f0*/  IMAD.IADD R5, R5, 0x1, R7 ;  /* 0x0000000105057824 */ /* 0x000fe200078e0207 */
[----:B------:R-:W3:Y:S04]  /*11300*/  F2I.U32.TRUNC.NTZ R8, R8 ;  /* 0x0000000800087305 */ /* 0x000ee8000020f000 */
[----:B------:R-:W-:-:S02]  /*11310*/  SHF.R.U64 R10, R4, UR4, R5 ;  /* 0x00000004040a7c19 */ /* 0x000fc40008001205 */
[----:B-1----:R-:W-:Y:S02]  /*11320*/  I2FP.F32.U32 R4, R0 ;  /* 0x0000000000047245 */ /* 0x002fe40000201000 */
[----:B------:R-:W-:Y:S01]  /*11330*/  SHF.R.U32.HI R5, RZ, UR4, R5 ;  /* 0x00000004ff057c19 */ /* 0x000fe20008011605 */
[----:B------:R-:W-:Y:S02]  /*11340*/  ULDC UR4, c[0x0][0x658] ;  /* 0x0001960000047ab9 */ /* 0x000fe40000000800 */
[----:B------:R-:W-:Y:S01]  /*11350*/  FMUL R7, R4, UR5 ;  /* 0x0000000504077c20 */ /* 0x000fe20008400000 */
[--C-:B------:R-:W-:Y:S02]  /*11360*/  SHF.R.U64 R12, R10, UR6, R5.reuse ;  /* 0x000000060a0c7c19 */ /* 0x100fe40008001205 */
[----:B------:R-:W-:Y:S01]  /*11370*/  SHF.R.U32.HI R5, RZ, UR6, R5 ;  /* 0x00000006ff057c19 */ /* 0x000fe20008011605 */
[----:B------:R1:W4:Y:S01]  /*11380*/  F2I.U32.TRUNC.NTZ R14, R7 ;  /* 0x00000007000e7305 */ /* 0x000322000020f000 */
[----:B---3--:R-:W-:-:S02]  /*11390*/  IMAD.MOV R8, RZ, RZ, -R8 ;  /* 0x000000ffff087224 */ /* 0x008fc400078e0a08 */
[--C-:B------:R-:W-:Y:S02]  /*113a0*/  SHF.R.U64 R11, R12, UR4, R5.reuse ;  /* 0x000000040c0b7c19 */ /* 0x100fe40008001205 */
[----:B------:R-:W-:Y:S01]  /*113b0*/  SHF.R.U32.HI R5, RZ, UR4, R5 ;  /* 0x00000004ff057c19 */ /* 0x000fe20008011605 */
[----:B0-----:R-:W-:Y:S02]  /*113c0*/  IMAD R3, R6, R8, R3 ;  /* 0x0000000806037224 */ /* 0x001fe400078e0203 */
[----:B------:R-:W-:Y:S01]  /*113d0*/  IMAD.MOV.U32 R4, RZ, RZ, R11 ;  /* 0x000000ffff047224 */ /* 0x000fe200078e000b */
[----:B-12-4-:R-:W-:Y:S06]  /*113e0*/  @!P0 BRA `(.L_x_324) ;  /* 0x0000000000288947 */ /* 0x016fec0003800000 */
        /* <DEDUP_REMOVED lines=10> */
.L_x_324:
[----:B------:R-:W-:Y:S01]  /*11490*/  ISETP.NE.AND P0, PT, R2, 0x1, PT ;  /* 0x000000010200780c */ /* 0x000fe20003f05270 */
[----:B------:R-:W-:Y:S01]  /*114a0*/  ULDC UR4, c[0x0][0x648] ;  /* 0x0001920000047ab9 */ /* 0x000fe20000000800 */
[----:B------:R-:W-:Y:S01]  /*114b0*/  IMAD.MOV R14, RZ, RZ, -R14 ;  /* 0x000000ffff0e7224 */ /* 0x000fe200078e0a0e */
[----:B------:R-:W-:Y:S01]  /*114c0*/  SHF.R.U64 R5, R4, UR4, R5 ;  /* 0x0000000404057c19 */ /* 0x000fe20008001205 */
[----:B------:R-:W-:Y:S01]  /*114d0*/  ULDC UR4, c[0x0][0x638] ;  /* 0x00018e0000047ab9 */ /* 0x000fe20000000800 */
[----:B------:R-:W-:Y:S01]  /*114e0*/  LOP3.LUT R12, R12, UR43, RZ, 0xc0, !PT ;  /* 0x0000002b0c0c7c12 */ /* 0x000fe2000f8ec0ff */
[----:B------:R-:W-:Y:S01]  /*114f0*/  ULDC UR5, c[0x0][0x610] ;  /* 0x0001840000057ab9 */ /* 0x000fe20000000800 */
[----:B------:R-:W-:-:S03]  /*11500*/  LOP3.LUT R4, R10, UR41, RZ, 0xc0, !PT ;  /* 0x000000290a047c12 */ /* 0x000fc6000f8ec0ff */
[----:B------:R-:W-:-:S03]  /*11510*/  IMAD R12, R5, UR42, R12 ;  /* 0x0000002a050c7c24 */ /* 0x000fc6000f8e020c */
[----:B------:R-:W-:Y:S02]  /*11520*/  @P0 IMAD R3, R13, R14, R0 ;  /* 0x0000000e0d030224 */ /* 0x000fe400078e0200 */
[----:B------:R-:W-:Y:S02]  /*11530*/  IMAD.MOV R0, RZ, RZ, -R5 ;  /* 0x000000ffff007224 */ /* 0x000fe400078e0a05 */
[----:B------:R-:W-:Y:S02]  /*11540*/  IMAD R3, R12, UR5, R3 ;  /* 0x000000050c037c24 */ /* 0x000fe4000f8e0203 */
[----:B------:R-:W-:Y:S01]  /*11550*/  IMAD R11, R0, UR4, R11 ;  /* 0x00000004000b7c24 */ /* 0x000fe2000f8e020b */
[----:B------:R-:W-:Y:S01]  /*11560*/  ULDC UR4, c[0x0][0x600] ;  /* 0x0001800000047ab9 */ /* 0x000fe20000000800 */
[----:B------:R-:W-:Y:S02]  /*11570*/  IMAD.MOV.U32 R0, RZ, RZ, 0x1 ;  /* 0x00000001ff007424 */ /* 0x000fe400078e00ff */
[----:B------:R-:W-:-:S05]  /*11580*/  IMAD R4, R11, UR4, R4 ;  /* 0x000000040b047c24 */ /* 0x000fca000f8e0204 */
[----:B------:R-:W-:Y:S02]  /*11590*/  SEL R22, R4, R3, !P0 ;  /* 0x0000000304167207 */ /* 0x000fe40004000000 */
[----:B------:R-:W-:-:S07]  /*115a0*/  SEL R19, R3, R4, !P0 ;  /* 0x0000000403137207 */ /* 0x000fce0004000000 */
.L_x_322:
[----:B------:R-:W-:Y:S05]  /*115b0*/  BSYNC B0 ;  /* 0x0000000000007941 */ /* 0x000fea0003800000 */
.L_x_321:
[----:B------:R-:W-:-:S13]  /*115c0*/  LOP3.LUT P0, RZ, R0, 0xff, RZ, 0xc0, !PT ;  /* 0x000000ff00ff7812 */ /* 0x000fda000780c0ff */
[----:B------:R-:W-:Y:S05]  /*115d0*/  @P0 BRA `(.L_x_325) ;  /* 0xfffffff000800947 */ /* 0x000fea000383ffff */
[----:B------:R-:W-:Y:S05]  /*115e0*/  BSYNC B7 ;  /* 0x0000000000077941 */ /* 0x000fea0003800000 */
.L_x_311:
[----:B------:R-:W-:-:S03]  /*115f0*/  UMOV UR4, 0xffffffff ;  /* 0xffffffff00047882 */ /* 0x000fc60000000000 */
[----:B------:R-:W-:Y:S05]  /*11600*/  BRA.DIV UR4, `(.L_x_326) ;  /* 0x0000000604807947 */ /* 0x000fea000b800000 */
[----:B------:R-:W-:-:S13]  /*11610*/  ELECT P6, URZ, PT ;  /* 0x00000000003f782f */ /* 0x000fda00038c0000 */
.L_x_348:
[----:B------:R-:W-:Y:S04]  /*11620*/  BSSY B0, `(.L_x_327) ;  /* 0x000002c000007945 */ /* 0x000fe80003800000 */
[----:B------:R-:W-:Y:S05]  /*11630*/  @!P6 BRA `(.L_x_328) ;  /* 0x0000000000a8e947 */ /* 0x000fea0003800000 */
[----:B------:R-:W-:-:S04]  /*11640*/  ULOP3.LUT UR4, UR40, 0x2, URZ, 0xfc, !UPT ;  /* 0x0000000228047892 */ /* 0x000fc8000f8efc3f */
[----:B------:R-:W-:-:S06]  /*11650*/  UISETP.NE.AND UP0, UPT, UR4, 0x3, UPT ;  /* 0x000000030400788c */ /* 0x000fcc000bf05270 */
[----:B------:R-:W-:-:S13]  /*11660*/  PLOP3.LUT P0, PT, PT, PT, UP0, 0x80, 0x0 ;  /* 0x000000000000781c */ /* 0x000fda0003f0f008 */
[----:B------:R-:W-:Y:S05]  /*11670*/  @!P0 BRA `(.L_x_329) ;  /* 0x0000000000048947 */ /* 0x000fea0003800000 */
[----:B------:R-:W-:Y:S01]  /*11680*/  BPT.TRAP 0x1 ;  /* 0x000000040000795c */ /* 0x000fe20000300000 */
.L_x_329:
[----:B------:R-:W0:Y:S01]  /*11690*/  S2R R3, SR_CgaCtaId ;  /* 0x0000000000037919 */ /* 0x000e220000008800 */
[----:B------:R-:W-:Y:S02]  /*116a0*/  MOV R0, 0x400 ;  /* 0x0000040000007802 */ /* 0x000fe40000000f00 */
[----:B------:R-:W-:Y:S02]  /*116b0*/  SHF.L.U32 R2, R24, 0x1f, RZ ;  /* 0x0000001f18027819 */ /* 0x000fe400000006ff */
[----:B0-----:R-:W-:-:S05]  /*116c0*/  LEA R0, R3, R0, 0x18 ;  /* 0x0000000003007211 */ /* 0x001fca00078ec0ff */
[----:B------:R-:W-:-:S04]  /*116d0*/  VIADD R0, R0, 0x20 ;  /* 0x0000002000007836 */ /* 0x000fc80000000000 */
[C---:B------:R-:W-:Y:S02]  /*116e0*/  IMAD R5, R25.reuse, 0x8, R0 ;  /* 0x0000000819057824 */ /* 0x040fe400078e0200 */
[----:B------:R-:W-:Y:S02]  /*116f0*/  VIADD R25, R25, 0x1 ;  /* 0x0000000119197836 */ /* 0x000fe40000000000 */
[----:B------:R-:W0:Y:S03]  /*11700*/  SYNCS.PHASECHK.TRANS64.TRYWAIT P0, [R5+URZ], R2 ;  /* 0x00000002050075a7 */ /* 0x000e26000800017f */
[----:B------:R-:W-:-:S04]  /*11710*/  ISETP.NE.AND P1, PT, R25, 0x4, PT ;  /* 0x000000041900780c */ /* 0x000fc80003f25270 */
[----:B------:R-:W-:Y:S02]  /*11720*/  SEL R3, RZ, 0x1, P1 ;  /* 0x00000001ff037807 */ /* 0x000fe40000800000 */
[----:B------:R-:W-:Y:S02]  /*11730*/  SEL R25, R25, RZ, P1 ;  /* 0x000000ff19197207 */ /* 0x000fe40000800000 */
[----:B------:R-:W-:-:S03]  /*11740*/  LOP3.LUT R24, R24, R3, RZ, 0x3c, !PT ;  /* 0x0000000318187212 */ /* 0x000fc600078e3cff */
[----:B------:R-:W-:Y:S01]  /*11750*/  IMAD R7, R25, 0x8, R0 ;  /* 0x0000000819077824 */ /* 0x000fe200078e0200 */
[----:B------:R-:W-:Y:S01]  /*11760*/  SHF.L.U32 R4, R24, 0x1f, RZ ;  /* 0x0000001f18047819 */ /* 0x000fe200000006ff */
[----:B0-----:R-:W-:Y:S06]  /*11770*/  @!P0 BRA `(.L_x_330) ;  /* 0x0000000400448947 */ /* 0x001fec0003800000 */
.L_x_349:
[----:B------:R-:W1:Y:S01]  /*11780*/  SYNCS.PHASECHK.TRANS64.TRYWAIT P0, [R7+URZ], R4 ;  /* 0x00000004070075a7 */ /* 0x000e62000800017f */
[----:B0-----:R-:W-:-:S05]  /*11790*/  VIADD R2, R25, 0x1 ;  /* 0x0000000119027836 */ /* 0x001fca0000000000 */
[----:B------:R-:W-:-:S04]  /*117a0*/  ISETP.NE.AND P1, PT, R2, 0x4, PT ;  /* 0x000000040200780c */ /* 0x000fc80003f25270 */
[----:B------:R-:W-:Y:S02]  /*117b0*/  SEL R3, RZ, 0x1, P1 ;  /* 0x00000001ff037807 */ /* 0x000fe40000800000 */
[----:B------:R-:W-:Y:S02]  /*117c0*/  SEL R9, R2, RZ, P1 ;  /* 0x000000ff02097207 */ /* 0x000fe40000800000 */
[----:B------:R-:W-:-:S03]  /*117d0*/  LOP3.LUT R11, R24, R3, RZ, 0x3c, !PT ;  /* 0x00000003180b7212 */ /* 0x000fc600078e3cff */
[----:B------:R-:W-:Y:S01]  /*117e0*/  IMAD R6, R9, 0x8, R0 ;  /* 0x0000000809067824 */ /* 0x000fe200078e0200 */
[----:B------:R-:W-:Y:S01]  /*117f0*/  SHF.L.U32 R5, R11, 0x1f, RZ ;  /* 0x0000001f0b057819 */ /* 0x000fe200000006ff */
[----:B-1----:R-:W-:Y:S06]  /*11800*/  @!P0 BRA `(.L_x_331) ;  /* 0x0000000400348947 */ /* 0x002fec0003800000 */
.L_x_350:
[----:B------:R-:W1:Y:S01]  /*11810*/  SYNCS.PHASECHK.TRANS64.TRYWAIT P0, [R6+URZ], R5 ;  /* 0x00000005060075a7 */ /* 0x000e62000800017f */
[----:B------:R-:W-:-:S05]  /*11820*/  VIADD R2, R9, 0x1 ;  /* 0x0000000109027836 */ /* 0x000fca0000000000 */
[----:B------:R-:W-:-:S04]  /*11830*/  ISETP.NE.AND P1, PT, R2, 0x4, PT ;  /* 0x000000040200780c */ /* 0x000fc80003f25270 */
[----:B0-----:R-:W-:Y:S02]  /*11840*/  SEL R4, RZ, 0x1, P1 ;  /* 0x00000001ff047807 */ /* 0x001fe40000800000 */
[----:B------:R-:W-:Y:S02]  /*11850*/  SEL R3, R2, RZ, P1 ;  /* 0x000000ff02037207 */ /* 0x000fe40000800000 */
[----:B------:R-:W-:Y:S01]  /*11860*/  LOP3.LUT R4, R11, R4, RZ, 0x3c, !PT ;  /* 0x000000040b047212 */ /* 0x000fe200078e3cff */
[----:B-1----:R-:W-:Y:S06]  /*11870*/  @!P0 BRA `(.L_x_332) ;  /* 0x00000004002c8947 */ /* 0x002fec0003800000 */
.L_x_351:
[----:B------:R-:W-:Y:S01]  /*11880*/  IMAD R3, R3, 0x8, R0 ;  /* 0x0000000803037824 */ /* 0x000fe200078e0200 */
[----:B------:R-:W-:-:S07]  /*11890*/  SHF.L.U32 R0, R4, 0x1f, RZ ;  /* 0x0000001f04007819 */ /* 0x000fce00000006ff */
.L_x_333:
[----:B-1----:R1:W2:Y:S02]  /*118a0*/  SYNCS.PHASECHK.TRANS64.TRYWAIT P0, [R3+URZ], R0 ;  /* 0x00000000030075a7 */ /* 0x0022a4000800017f */
[----:B--2---:R-:W-:Y:S05]  /*118b0*/  @!P0 NANOSLEEP.SYNCS 0x989680 ;  /* 0x009896800000895d */ /* 0x004fea0003900000 */
[----:B------:R-:W2:Y:S02]  /*118c0*/  @!P0 SYNCS.PHASECHK.TRANS64 P0, [R3+URZ], R0 ;  /* 0x00000000030085a7 */ /* 0x000ea4000800007f */
[----:B--2---:R-:W-:Y:S05]  /*118d0*/  @!P0 BRA `(.L_x_333) ;  /* 0xfffffffc00f08947 */ /* 0x004fea000383ffff */
.L_x_328:
[----:B------:R-:W-:Y:S05]  /*118e0*/  BSYNC B0 ;  /* 0x0000000000007941 */ /* 0x000fea0003800000 */
.L_x_327:
[----:B------:R-:W-:Y:S05]  /*118f0*/  EXIT ;  /* 0x000000000000794d */ /* 0x000fea0003800000 */
.L_x_16:
[----:B------:R-:W-:Y:S02]  /*11900*/  IMAD.MOV.U32 R12, RZ, RZ, RZ ;  /* 0x000000ffff0c7224 */ /* 0x000fe400078e00ff */
[----:B------:R-:W-:Y:S02]  /*11910*/  IMAD.MOV.U32 R11, RZ, RZ, 0x1f ;  /* 0x0000001fff0b7424 */ /* 0x000fe400078e00ff */
[----:B------:R-:W-:-:S07]  /*11920*/  IMAD.MOV.U32 R15, RZ, RZ, -0x1 ;  /* 0xffffffffff0f7424 */ /* 0x000fce00078e00ff */
[----:B01---5:R-:W-:Y:S05]  /*11930*/  WARPSYNC.COLLECTIVE R15, `(.L_x_334) ;  /* 0x000000000f087348 */ /* 0x023fea0003c00000 */
[----:B------:R2:W3:Y:S02]  /*11940*/  SHFL.IDX P6, R14, R13, R12, R11 ;  /* 0x0000000c0d0e7389 */ /* 0x0004e400000c000b */
[----:B0123-5:R-:W-:Y:S01]  /*11950*/  ENDCOLLECTIVE ;  /* 0x000000000000791b */ /* 0x02ffe20003800000 */
.L_x_334:
[----:B------:R-:W-:Y:S05]  /*11960*/  BRA `(.L_x_335) ;  /* 0xfffffef800987947 */ /* 0x000fea000383ffff */
.L_x_20:
[----:B-1----:R1:W2:Y:S02]  /*11970*/  SYNCS.PHASECHK.TRANS64.TRYWAIT P1, [R4+URZ], R3 ;  /* 0x00000003040075a7 */ /* 0x0022a4000802017f */
[----:B--2---:R-:W-:Y:S05]  /*11980*/  @!P1 NANOSLEEP.SYNCS 0x989680 ;  /* 0x009896800000995d */ /* 0x004fea0003900000 */
[----:B------:R-:W2:Y:S02]  /*11990*/  @!P1 SYNCS.PHASECHK.TRANS64 P1, [R4+URZ], R3 ;  /* 0x00000003040095a7 */ /* 0x000ea4000802007f */
[----:B--2---:R-:W-:Y:S05]  /*119a0*/  @!P1 BRA `(.L_x_20) ;  /* 0xfffffffc00f09947 */ /* 0x004fea000383ffff */
[----:B------:R-:W-:Y:S05]  /*119b0*/  BRA `(.L_x_19) ;  /* 0xfffffef800c47947 */ /* 0x000fea000383ffff */
.L_x_23:
[----:B------:R-:W-:Y:S01]  /*119c0*/  BSSY B1, `(.L_x_336) ;  /* 0x0000005000017945 */ /* 0x000fe20003800000 */
[----:B0-----:R-:W-:-:S07]  /*119d0*/  IMAD.MOV.U32 R15, RZ, RZ, -0x1 ;  /* 0xffffffffff0f7424 */ /* 0x001fce00078e00ff */
[----:B-----5:R-:W-:Y:S05]  /*119e0*/  WARPSYNC.COLLECTIVE R15, `(.L_x_337) ;  /* 0x000000000f087348 */ /* 0x020fea0003c00000 */
[----:B------:R-:W-:Y:S01]  /*119f0*/  NOP ;  /* 0x0000000000007918 */ /* 0x000fe20000000000 */
[----:B-----5:R-:W-:Y:S01]  /*11a00*/  ENDCOLLECTIVE ;  /* 0x000000000000791b */ /* 0x020fe20003800000 */
.L_x_337:
[----:B------:R-:W-:Y:S05]  /*11a10*/  BSYNC B1 ;  /* 0x0000000000017941 */ /* 0x000fea0003800000 */
.L_x_336:
[----:B------:R-:W-:Y:S05]  /*11a20*/  BRA `(.L_x_338) ;  /* 0xffffff0400787947 */ /* 0x000fea000383ffff */
.L_x_28:
[----:B0-----:R0:W1:Y:S02]  /*11a30*/  SYNCS.PHASECHK.TRANS64.TRYWAIT P1, [R12+URZ], R13 ;  /* 0x0000000d0c0075a7 */ /* 0x001064000802017f */
[----:B-1----:R-:W-:Y:S05]  /*11a40*/  @!P1 NANOSLEEP.SYNCS 0x989680 ;  /* 0x009896800000995d */ /* 0x002fea0003900000 */
[----:B------:R-:W1:Y:S02]  /*11a50*/  @!P1 SYNCS.PHASECHK.TRANS64 P1, [R12+URZ], R13 ;  /* 0x0000000d0c0095a7 */ /* 0x000e64000802007f */
[----:B-1----:R-:W-:Y:S05]  /*11a60*/  @!P1 BRA `(.L_x_28) ;  /* 0xfffffffc00f09947 */ /* 0x002fea000383ffff */
[----:B------:R-:W-:Y:S05]  /*11a70*/  BRA `(.L_x_27) ;  /* 0xffffff1400f87947 */ /* 0x000fea000383ffff */
.L_x_37:
[----:B0-----:R0:W1:Y:S02]  /*11a80*/  SYNCS.PHASECHK.TRANS64.TRYWAIT P1, [R12+URZ], R11 ;  /* 0x0000000b0c0075a7 */ /* 0x001064000802017f */
[----:B-1----:R-:W-:Y:S05]  /*11a90*/  @!P1 NANOSLEEP.SYNCS 0x989680 ;  /* 0x009896800000995d */ /* 0x002fea0003900000 */
[----:B------:R-:W1:Y:S02]  /*11aa0*/  @!P1 SYNCS.PHASECHK.TRANS64 P1, [R12+URZ], R11 ;  /* 0x0000000b0c0095a7 */ /* 0x000e64000802007f */
[----:B-1----:R-:W-:Y:S05]  /*11ab0*/  @!P1 BRA `(.L_x_37) ;  /* 0xfffffffc00f09947 */ /* 0x002fea000383ffff */
[----:B------:R-:W-:Y:S05]  /*11ac0*/  BRA `(.L_x_36) ;  /* 0xffffff3000b07947 */ /* 0x000fea000383ffff */
.L_x_38:
[----:B------:R-:W-:Y:S01]  /*11ad0*/  BSSY B0, `(.L_x_339) ;  /* 0x0000005000007945 */ /* 0x000fe20003800000 */
[----:B0-----:R-:W-:-:S07]  /*11ae0*/  IMAD.MOV.U32 R15, RZ, RZ, -0x1 ;  /* 0xffffffffff0f7424 */ /* 0x001fce00078e00ff */
[----:B-----5:R-:W-:Y:S05]  /*11af0*/  WARPSYNC.COLLECTIVE R15, `(.L_x_340) ;  /* 0x000000000f087348 */ /* 0x020fea0003c00000 */
[----:B------:R-:W-:Y:S01]  /*11b00*/  NOP ;  /* 0x0000000000007918 */ /* 0x000fe20000000000 */
[----:B-----5:R-:W-:Y:S01]  /*11b10*/  ENDCOLLECTIVE ;  /* 0x000000000000791b */ /* 0x020fe20003800000 */
.L_x_340:
[----:B------:R-:W-:Y:S05]  /*11b20*/  BSYNC B0 ;  /* 0x0000000000007941 */ /* 0x000fea0003800000 */
.L_x_339:
[----:B------:R-:W-:Y:S05]  /*11b30*/  BRA `(.L_x_341) ;  /* 0xffffff38009c7947 */ /* 0x000fea000383ffff */
.L_x_312:
[----:B------:R-:W-:Y:S01]  /*11b40*/  BSSY B0, `(.L_x_342) ;  /* 0x0000006000007945 */ /* 0x000fe20003800000 */
[----:B------:R-:W-:-:S07]  /*11b50*/  IMAD.MOV.U32 R15, RZ, RZ, -0x1 ;  /* 0xffffffffff0f7424 */ /* 0x000fce00078e00ff */
[----:B------:R-:W-:Y:S05]  /*11b60*/  WARPSYNC.COLLECTIVE R15, `(.L_x_343) ;  /* 0x000000000f0c7348 */ /* 0x000fea0003c00000 */
[----:B------:R-:W-:Y:S02]  /*11b70*/  ELECT P6, UR62, PT ;  /* 0x00000000003e782f */ /* 0x000fe400038c0000 */
[----:B------:R-:W-:Y:S01]  /*11b80*/  MOV R14, UR62 ;  /* 0x0000003e000e7c02 */ /* 0x000fe20008000f00 */
[----:B------:R-:W-:Y:S10]  /*11b90*/  ENDCOLLECTIVE ;  /* 0x000000000000791b */ /* 0x000ff40003800000 */
.L_x_343:
[----:B------:R-:W-:Y:S05]  /*11ba0*/  BSYNC B0 ;  /* 0x0000000000007941 */ /* 0x000fea0003800000 */
.L_x_342:
[----:B------:R-:W-:Y:S05]  /*11bb0*/  BRA `(.L_x_344) ;  /* 0xffffffec00147947 */ /* 0x000fea000383ffff */
.L_x_317:
[----:B0-----:R0:W2:Y:S02]  /*11bc0*/  SYNCS.PHASECHK.TRANS64.TRYWAIT P0, [R6+URZ+0x20], R3 ;  /* 0x00002003060075a7 */ /* 0x0010a4000800017f */
[----:B--2---:R-:W-:Y:S05]  /*11bd0*/  @!P0 NANOSLEEP.SYNCS 0x989680 ;  /* 0x009896800000895d */ /* 0x004fea0003900000 */
[----:B------:R-:W2:Y:S02]  /*11be0*/  @!P0 SYNCS.PHASECHK.TRANS64 P0, [R6+URZ+0x20], R3 ;  /* 0x00002003060085a7 */ /* 0x000ea4000800007f */
[----:B--2---:R-:W-:Y:S05]  /*11bf0*/  @!P0 BRA `(.L_x_317) ;  /* 0xfffffffc00f08947 */ /* 0x004fea000383ffff */
[----:B------:R-:W-:Y:S05]  /*11c00*/  BRA `(.L_x_345) ;  /* 0xffffffec00ec7947 */ /* 0x000fea000383ffff */
.L_x_326:
[----:B------:R-:W-:Y:S01]  /*11c10*/  BSSY B0, `(.L_x_346) ;  /* 0x0000006000007945 */ /* 0x000fe20003800000 */
[----:B------:R-:W-:-:S07]  /*11c20*/  IMAD.MOV.U32 R15, RZ, RZ, -0x1 ;  /* 0xffffffffff0f7424 */ /* 0x000fce00078e00ff */
[----:B------:R-:W-:Y:S05]  /*11c30*/  WARPSYNC.COLLECTIVE R15, `(.L_x_347) ;  /* 0x000000000f0c7348 */ /* 0x000fea0003c00000 */
[----:B------:R-:W-:Y:S02]  /*11c40*/  ELECT P6, UR62, PT ;  /* 0x00000000003e782f */ /* 0x000fe400038c0000 */
[----:B------:R-:W-:Y:S01]  /*11c50*/  MOV R14, UR62 ;  /* 0x0000003e000e7c02 */ /* 0x000fe20008000f00 */
[----:B------:R-:W-:Y:S10]  /*11c60*/  ENDCOLLECTIVE ;  /* 0x000000000000791b */ /* 0x000ff40003800000 */
.L_x_347:
[----:B------:R-:W-:Y:S05]  /*11c70*/  BSYNC B0 ;  /* 0x0000000000007941 */ /* 0x000fea0003800000 */
.L_x_346:
[----:B------:R-:W-:Y:S05]  /*11c80*/  BRA `(.L_x_348) ;  /* 0xfffffff800647947 */ /* 0x000fea000383ffff */
.L_x_330:
[----:B0-----:R0:W1:Y:S02]  /*11c90*/  SYNCS.PHASECHK.TRANS64.TRYWAIT P0, [R5+URZ], R2 ;  /* 0x00000002050075a7 */ /* 0x001064000800017f */
[----:B-1----:R-:W-:Y:S05]  /*11ca0*/  @!P0 NANOSLEEP.SYNCS 0x989680 ;  /* 0x009896800000895d */ /* 0x002fea0003900000 */
[----:B------:R-:W1:Y:S02]  /*11cb0*/  @!P0 SYNCS.PHASECHK.TRANS64 P0, [R5+URZ], R2 ;  /* 0x00000002050085a7 */ /* 0x000e64000800007f */
[----:B-1----:R-:W-:Y:S05]  /*11cc0*/  @!P0 BRA `(.L_x_330) ;  /* 0xfffffffc00f08947 */ /* 0x002fea000383ffff */
[----:B------:R-:W-:Y:S05]  /*11cd0*/  BRA `(.L_x_349) ;  /* 0xfffffff800a87947 */ /* 0x000fea000383ffff */
.L_x_331:
[----:B0-----:R0:W1:Y:S02]  /*11ce0*/  SYNCS.PHASECHK.TRANS64.TRYWAIT P0, [R7+URZ], R4 ;  /* 0x00000004070075a7 */ /* 0x001064000800017f */
[----:B-1----:R-:W-:Y:S05]  /*11cf0*/  @!P0 NANOSLEEP.SYNCS 0x989680 ;  /* 0x009896800000895d */ /* 0x002fea0003900000 */
[----:B------:R-:W1:Y:S02]  /*11d00*/  @!P0 SYNCS.PHASECHK.TRANS64 P0, [R7+URZ], R4 ;  /* 0x00000004070085a7 */ /* 0x000e64000800007f */
[----:B-1----:R-:W-:Y:S05]  /*11d10*/  @!P0 BRA `(.L_x_331) ;  /* 0xfffffffc00f08947 */ /* 0x002fea000383ffff */
[----:B------:R-:W-:Y:S05]  /*11d20*/  BRA `(.L_x_350) ;  /* 0xfffffff800b87947 */ /* 0x000fea000383ffff */
.L_x_332:
[----:B0-----:R0:W1:Y:S02]  /*11d30*/  SYNCS.PHASECHK.TRANS64.TRYWAIT P0, [R6+URZ], R5 ;  /* 0x00000005060075a7 */ /* 0x001064000800017f */
[----:B-1----:R-:W-:Y:S05]  /*11d40*/  @!P0 NANOSLEEP.SYNCS 0x989680 ;  /* 0x009896800000895d */ /* 0x002fea0003900000 */
[----:B------:R-:W1:Y:S02]  /*11d50*/  @!P0 SYNCS.PHASECHK.TRANS64 P0, [R6+URZ], R5 ;  /* 0x00000005060085a7 */ /* 0x000e64000800007f */
[----:B-1----:R-:W-:Y:S05]  /*11d60*/  @!P0 BRA `(.L_x_332) ;  /* 0xfffffffc00f08947 */ /* 0x002fea000383ffff */
[----:B------:R-:W-:Y:S05]  /*11d70*/  BRA `(.L_x_351) ;  /* 0xfffffff800c07947 */ /* 0x000fea000383ffff */
.L_x_352:
[----:B------:R-:W-:-:S00]  /*11d80*/  BRA `(.L_x_352) ;  /* 0xfffffffc00fc7947 */ /* 0x000fc0000383ffff */
[----:B------:R-:W-:-:S00]  /*11d90*/  NOP ;  /* 0x0000000000007918 */ /* 0x000fc00000000000 */
        /* <DEDUP_REMOVED lines=14> */
.L_x_353:


//--------------------- .nv.global.init           --------------------------
	.section	.nv.global.init,"aw",@progbits
.nv.global.init:
	.type		$str$24,@object
	.size		$str$24,($str$25 - $str$24)
$str$24:
        /*0000*/ 	.byte	0x28, 0x61, 0x64, 0x64, 0x72, 0x65, 0x73, 0x73, 0x20, 0x26, 0x20, 0x6d, 0x61, 0x73, 0x6b, 0x29
        /*0010*/ 	.byte	0x20, 0x3d, 0x3d, 0x20, 0x30, 0x00
	.type		$str$25,@object
	.size		$str$25,(__unnamed_3 - $str$25)
$str$25:
        /*0016*/ 	.byte	0x2f, 0x74, 0x6d, 0x70, 0x2f, 0x63, 0x75, 0x74, 0x6c, 0x61, 0x73, 0x73, 0x5f, 0x73, 0x77, 0x65
        /*0026*/ 	.byte	0x65, 0x70, 0x5f, 0x73, 0x72, 0x63, 0x2f, 0x69, 0x6e, 0x63, 0x6c, 0x75, 0x64, 0x65, 0x2f, 0x63
        /*0036*/ 	.byte	0x75, 0x74, 0x65, 0x2f, 0x70, 0x6f, 0x69, 0x6e, 0x74, 0x65, 0x72, 0x5f, 0x66, 0x6c, 0x61, 0x67
        /*0046*/ 	.byte	0x67, 0x65, 0x64, 0x2e, 0x68, 0x70, 0x70, 0x00
	.type		__unnamed_3,@object
	.size		__unnamed_3,(__unnamed_2 - __unnamed_3)
__unnamed_3:
        /*004e*/ 	.byte	0x61, 0x75, 0x74, 0x6f, 0x20, 0x63, 0x75, 0x74, 0x65, 0x3a, 0x3a, 0x61, 0x73, 0x5f, 0x70, 0x6f
        /* <DEDUP_REMOVED lines=28> */
        /*021e*/ 	.byte	0x20, 0x26, 0x5d, 0x00
	.type		__unnamed_2,@object
	.size		__unnamed_2,(__unnamed_1 - __unnamed_2)
__unnamed_2:
        /* <DEDUP_REMOVED lines=30> */
	.type		__unnamed_1,@object
	.size		__unnamed_1,(.L_0 - __unnamed_1)
__unnamed_1:
        /* <DEDUP_REMOVED lines=29> */
        /*05c6*/ 	.byte	0x3e, 0x3e, 0x3e, 0x3e, 0x20, 0x26, 0x5d, 0x00
.L_0:


//--------------------- .nv.shared._ZN7cutlass13device_kernelINS_4gemm6kernel13GemmUniversalIN4cute5tupleIJiiiiEEENS1_10collective13CollectiveMmaINS1_39MainloopSm90TmaGmmaRmemAWarpSpecializedILi4ENS5_IJNS4_1CILi1EEESB_SB_EEENS1_35KernelTmaWarpSpecializedCooperativeEEENS5_IJNSA_ILi256EEENSA_ILi128EEESG_EEENS_12float_e5m2_tENS5_IJSB_llEEESI_SJ_NS4_8TiledMMAINS4_8MMA_AtomIJNS4_4SM904GMMA31MMA_64x128x32_F32E5M2E5M2_RS_TNILNSN_7ScaleInE1ELSP_1EEEEEENS4_6LayoutINS5_IJNSA_ILi2EEESB_SB_EEENS5_IJSB_NSA_ILi0EEESV_EEEEENS5_IJNS4_10UnderscoreESY_SY_EEEEENS4_13SM90_TMA_LOADENS4_14ComposedLayoutINS4_7SwizzleILi3ELi4ELi3EEENS4_18smem_ptr_flag_bitsILi8EEENSS_INS5_IJSG_NSA_ILi8EEEEEENS5_IJSB_SG_EEEEEEENS4_9Copy_AtomIJNS4_39AutoVectorizingCopyWithAssumedAlignmentILi128EEESI_EEENS4_8identityES11_S1B_vS1G_EENS_8epilogue10collective6detail29Sm90TmaWarpSpecializedAdapterINS1J_15DefaultEpilogueISI_NS5_IJlSB_lEEES1N_NS1I_6thread17LinearCombinationISI_Li1EffLNS1O_9ScaleType4KindE0ELNS_15FloatRoundStyleE2ESI_EENS1_15EpilogueDefaultEEEEEvvEEEEvNT_6ParamsE --------------------------
	.section	.nv.shared._ZN7cutlass13device_kernelINS_4gemm6kernel13GemmUniversalIN4cute5tupleIJiiiiEEENS1_10collective13CollectiveMmaINS1_39MainloopSm90TmaGmmaRmemAWarpSpecializedILi4ENS5_IJNS4_1CILi1EEESB_SB_EEENS1_35KernelTmaWarpSpecializedCooperativeEEENS5_IJNSA_ILi256EEENSA_ILi128EEESG_EEENS_12float_e5m2_tENS5_IJSB_llEEESI_SJ_NS4_8TiledMMAINS4_8MMA_AtomIJNS4_4SM904GMMA31MMA_64x128x32_F32E5M2E5M2_RS_TNILNSN_7ScaleInE1ELSP_1EEEEEENS4_6LayoutINS5_IJNSA_ILi2EEESB_SB_EEENS5_IJSB_NSA_ILi0EEESV_EEEEENS5_IJNS4_10UnderscoreESY_SY_EEEEENS4_13SM90_TMA_LOADENS4_14ComposedLayoutINS4_7SwizzleILi3ELi4ELi3EEENS4_18smem_ptr_flag_bitsILi8EEENSS_INS5_IJSG_NSA_ILi8EEEEEENS5_IJSB_SG_EEEEEEENS4_9Copy_AtomIJNS4_39AutoVectorizingCopyWithAssumedAlignmentILi128EEESI_EEENS4_8identityES11_S1B_vS1G_EENS_8epilogue10collective6detail29Sm90TmaWarpSpecializedAdapterINS1J_15DefaultEpilogueISI_NS5_IJlSB_lEEES1N_NS1I_6thread17LinearCombinationISI_Li1EffLNS1O_9ScaleType4KindE0ELNS_15FloatRoundStyleE2ESI_EENS1_15EpilogueDefaultEEEEEvvEEEEvNT_6ParamsE,"aw",@nobits
	.sectionflags	@""
	.align	16
	.zero		1024


//--------------------- .nv.shared.reserved.0     --------------------------
	.section	.nv.shared.reserved.0,"aw",@nobits
	.weak		__nv_reservedSMEM_offset_0_alias
	.size		__nv_reservedSMEM_offset_0_alias, 0, 0
	.other		__nv_reservedSMEM_offset_0_alias,@"STO_CUDA_RESERVED_SHARED STV_DEFAULT"
__nv_reservedSMEM_offset_0_alias:
	.zero		0


//--------------------- .nv.global                --------------------------
	.section	.nv.global,"aw",@nobits
.nv.global:
	.type		_ZN40_INTERNAL_a501cd55_4_k_cu_10d3c354_265564cute1_E,@object
	.size		_ZN40_INTERNAL_a501cd55_4_k_cu_10d3c354_265564cute1_E,(_ZN40_INTERNAL_a501cd55_4_k_cu_10d3c354_265564cuda3std3__45__cpo6cbeginE - _ZN40_INTERNAL_a501cd55_4_k_cu_10d3c354_265564cute1_E)
_ZN40_INTERNAL_a501cd55_4_k_cu_10d3c354_265564cute1_E:
	.zero		1
	.type		_ZN40_INTERNAL_a501cd55_4_k_cu_10d3c354_265564cuda3std3__45__cpo6cbeginE,@object
	.size		_ZN40_INTERNAL_a501cd55_4_k_cu_10d3c354_265564cuda3std3__45__cpo6cbeginE,(_ZN40_INTERNAL_a501cd55_4_k_cu_10d3c354_265564cuda3std3__48in_placeE - _ZN40_INTERNAL_a501cd55_4_k_cu_10d3c354_265564cuda3std3__45__cpo6cbeginE)
_ZN40_INTERNAL_a501cd55_4_k_cu_10d3c354_265564cuda3std3__45__cpo6cbeginE:
	.zero		1
	.type		_ZN40_INTERNAL_a501cd55_4_k_cu_10d3c354_265564cuda3std3__48in_placeE,@object
	.size		_ZN40_INTERNAL_a501cd55_4_k_cu_10d3c354_265564cuda3std3__48in_placeE,(_ZN40_INTERNAL_a501cd55_4_k_cu_10d3c354_265564cuda3std6ranges3__45__cpo9iter_moveE - _ZN40_INTERNAL_a501cd55_4_k_cu_10d3c354_265564cuda3std3__48in_placeE)
_ZN40_INTERNAL_a501cd55_4_k_cu_10d3c354_265564cuda3std3__48in_placeE:
	.zero		1
	.type		_ZN40_INTERNAL_a501cd55_4_k_cu_10d3c354_265564cuda3std6ranges3__45__cpo9iter_moveE,@object
	.size		_ZN40_INTERNAL_a501cd55_4_k_cu_10d3c354_265564cuda3std6ranges3__45__cpo9iter_moveE,(_ZN40_INTERNAL_a501cd55_4_k_cu_10d3c354_265564cuda3std3__45__cpo5beginE - _ZN40_INTERNAL_a501cd55_4_k_cu_10d3c354_265564cuda3std6ranges3__45__cpo9iter_moveE)
_ZN40_INTERNAL_a501cd55_4_k_cu_10d3c354_265564cuda3std6ranges3__45__cpo9iter_moveE:
	.zero		1
	.type		_ZN40_INTERNAL_a501cd55_4_k_cu_10d3c354_265564cuda3std3__45__cpo5beginE,@object
	.size		_ZN40_INTERNAL_a501cd55_4_k_cu_10d3c354_265564cuda3std3__45__cpo5beginE,(_ZN40_INTERNAL_a501cd55_4_k_cu_10d3c354_265564cuda3std3__442_GLOBAL__N__a501cd55_4_k_cu_10d3c354_265566ignoreE - _ZN40_INTERNAL_a501cd55_4_k_cu_10d3c354_265564cuda3std3__45__cpo5beginE)
_ZN40_INTERNAL_a501cd55_4_k_cu_10d3c354_265564cuda3std3__45__cpo5beginE:
	.zero		1
	.type		_ZN40_INTERNAL_a501cd55_4_k_cu_10d3c354_265564cuda3std3__442_GLOBAL__N__a501cd55_4_k_cu_10d3c354_265566ignoreE,@object
	.size		_ZN40_INTERNAL_a501cd55_4_k_cu_10d3c354_265564cuda3std3__442_GLOBAL__N__a501cd55_4_k_cu_10d3c354_265566ignoreE,(_ZN40_INTERNAL_a501cd55_4_k_cu_10d3c354_265564cute7productE - _ZN40_INTERNAL_a501cd55_4_k_cu_10d3c354_265564cuda3std3__442_GLOBAL__N__a501cd55_4_k_cu_10d3c354_265566ignoreE)
_ZN40_INTERNAL_a501cd55_4_k_cu_10d3c354_265564cuda3std3__442_GLOBAL__N__a501cd55_4_k_cu_10d3c354_265566ignoreE:
	.zero		1
	.type		_ZN40_INTERNAL_a501cd55_4_k_cu_10d3c354_265564cute7productE,@object
	.size		_ZN40_INTERNAL_a501cd55_4_k_cu_10d3c354_265564cute7productE,(_ZN40_INTERNAL_a501cd55_4_k_cu_10d3c354_265564cuda3std3__45__cpo3endE - _ZN40_INTERNAL_a501cd55_4_k_cu_10d3c354_265564cute7productE)
_ZN40_INTERNAL_a501cd55_4_k_cu_10d3c354_265564cute7productE:
	.zero		1
	.type		_ZN40_INTERNAL_a501cd55_4_k_cu_10d3c354_265564cuda3std3__45__cpo3endE,@object
	.size		_ZN40_INTERNAL_a501cd55_4_k_cu_10d3c354_265564cuda3std3__45__cpo3endE,(_ZN40_INTERNAL_a501cd55_4_k_cu_10d3c354_265564cuda3std3__419piecewise_constructE - _ZN40_INTERNAL_a501cd55_4_k_cu_10d3c354_265564cuda3std3__45__cpo3endE)
_ZN40_INTERNAL_a501cd55_4_k_cu_10d3c354_265564cuda3std3__45__cpo3endE:
	.zero		1
	.type		_ZN40_INTERNAL_a501cd55_4_k_cu_10d3c354_265564cuda3std3__419piecewise_constructE,@object
	.size		_ZN40_INTERNAL_a501cd55_4_k_cu_10d3c354_265564cuda3std3__419piecewise_constructE,(_ZN40_INTERNAL_a501cd55_4_k_cu_10d3c354_265564cuda3std3__45__cpo4cendE - _ZN40_INTERNAL_a501cd55_4_k_cu_10d3c354_265564cuda3std3__419piecewise_constructE)
_ZN40_INTERNAL_a501cd55_4_k_cu_10d3c354_265564cuda3std3__419piecewise_constructE:
	.zero		1
	.type		_ZN40_INTERNAL_a501cd55_4_k_cu_10d3c354_265564cuda3std3__45__cpo4cendE,@object
	.size		_ZN40_INTERNAL_a501cd55_4_k_cu_10d3c354_265564cuda3std3__45__cpo4cendE,(_ZN40_INTERNAL_a501cd55_4_k_cu_10d3c354_265564cuda3std6ranges3__45__cpo4swapE - _ZN40_INTERNAL_a501cd55_4_k_cu_10d3c354_265564cuda3std3__45__cpo4cendE)
_ZN40_INTERNAL_a501cd55_4_k_cu_10d3c354_265564cuda3std3__45__cpo4cendE:
	.zero		1
	.type		_ZN40_INTERNAL_a501cd55_4_k_cu_10d3c354_265564cuda3std6ranges3__45__cpo4swapE,@object
	.size		_ZN40_INTERNAL_a501cd55_4_k_cu_10d3c354_265564cuda3std6ranges3__45__cpo4swapE,(.L_10 - _ZN40_INTERNAL_a501cd55_4_k_cu_10d3c354_265564cuda3std6ranges3__45__cpo4swapE)
_ZN40_INTERNAL_a501cd55_4_k_cu_10d3c354_265564cuda3std6ranges3__45__cpo4swapE:
	.zero		1
.L_10:


//--------------------- .nv.constant0._ZN7cutlass13device_kernelINS_4gemm6kernel13GemmUniversalIN4cute5tupleIJiiiiEEENS1_10collective13CollectiveMmaINS1_39MainloopSm90TmaGmmaRmemAWarpSpecializedILi4ENS5_IJNS4_1CILi1EEESB_SB_EEENS1_35KernelTmaWarpSpecializedCooperativeEEENS5_IJNSA_ILi256EEENSA_ILi128EEESG_EEENS_12float_e5m2_tENS5_IJSB_llEEESI_SJ_NS4_8TiledMMAINS4_8MMA_AtomIJNS4_4SM904GMMA31MMA_64x128x32_F32E5M2E5M2_RS_TNILNSN_7ScaleInE1ELSP_1EEEEEENS4_6LayoutINS5_IJNSA_ILi2EEESB_SB_EEENS5_IJSB_NSA_ILi0EEESV_EEEEENS5_IJNS4_10UnderscoreESY_SY_EEEEENS4_13SM90_TMA_LOADENS4_14ComposedLayoutINS4_7SwizzleILi3ELi4ELi3EEENS4_18smem_ptr_flag_bitsILi8EEENSS_INS5_IJSG_NSA_ILi8EEEEEENS5_IJSB_SG_EEEEEEENS4_9Copy_AtomIJNS4_39AutoVectorizingCopyWithAssumedAlignmentILi128EEESI_EEENS4_8identityES11_S1B_vS1G_EENS_8epilogue10collective6detail29Sm90TmaWarpSpecializedAdapterINS1J_15DefaultEpilogueISI_NS5_IJlSB_lEEES1N_NS1I_6thread17LinearCombinationISI_Li1EffLNS1O_9ScaleType4KindE0ELNS_15FloatRoundStyleE2ESI_EENS1_15EpilogueDefaultEEEEEvvEEEEvNT_6ParamsE --------------------------
	.section	.nv.constant0._ZN7cutlass13device_kernelINS_4gemm6kernel13GemmUniversalIN4cute5tupleIJiiiiEEENS1_10collective13CollectiveMmaINS1_39MainloopSm90TmaGmmaRmemAWarpSpecializedILi4ENS5_IJNS4_1CILi1EEESB_SB_EEENS1_35KernelTmaWarpSpecializedCooperativeEEENS5_IJNSA_ILi256EEENSA_ILi128EEESG_EEENS_12float_e5m2_tENS5_IJSB_llEEESI_SJ_NS4_8TiledMMAINS4_8MMA_AtomIJNS4_4SM904GMMA31MMA_64x128x32_F32E5M2E5M2_RS_TNILNSN_7ScaleInE1ELSP_1EEEEEENS4_6LayoutINS5_IJNSA_ILi2EEESB_SB_EEENS5_IJSB_NSA_ILi0EEESV_EEEEENS5_IJNS4_10UnderscoreESY_SY_EEEEENS4_13SM90_TMA_LOADENS4_14ComposedLayoutINS4_7SwizzleILi3ELi4ELi3EEENS4_18smem_ptr_flag_bitsILi8EEENSS_INS5_IJSG_NSA_ILi8EEEEEENS5_IJSB_SG_EEEEEEENS4_9Copy_AtomIJNS4_39AutoVectorizingCopyWithAssumedAlignmentILi128EEESI_EEENS4_8identityES11_S1B_vS1G_EENS_8epilogue10collective6detail29Sm90TmaWarpSpecializedAdapterINS1J_15DefaultEpilogueISI_NS5_IJlSB_lEEES1N_NS1I_6thread17LinearCombinationISI_Li1EffLNS1O_9ScaleType4KindE0ELNS_15FloatRoundStyleE2ESI_EENS1_15EpilogueDefaultEEEEEvvEEEEvNT_6ParamsE,"a",@progbits
	.sectionflags	@""
	.align	4
.nv.constant0._ZN7cutlass13device_kernelINS_4gemm6kernel13GemmUniversalIN4cute5tupleIJiiiiEEENS1_10collective13CollectiveMmaINS1_39MainloopSm90TmaGmmaRmemAWarpSpecializedILi4ENS5_IJNS4_1CILi1EEESB_SB_EEENS1_35KernelTmaWarpSpecializedCooperativeEEENS5_IJNSA_ILi256EEENSA_ILi128EEESG_EEENS_12float_e5m2_tENS5_IJSB_llEEESI_SJ_NS4_8TiledMMAINS4_8MMA_AtomIJNS4_4SM904GMMA31MMA_64x128x32_F32E5M2E5M2_RS_TNILNSN_7ScaleInE1ELSP_1EEEEEENS4_6LayoutINS5_IJNSA_ILi2EEESB_SB_EEENS5_IJSB_NSA_ILi0EEESV_EEEEENS5_IJNS4_10UnderscoreESY_SY_EEEEENS4_13SM90_TMA_LOADENS4_14ComposedLayoutINS4_7SwizzleILi3ELi4ELi3EEENS4_18smem_ptr_flag_bitsILi8EEENSS_INS5_IJSG_NSA_ILi8EEEEEENS5_IJSB_SG_EEEEEEENS4_9Copy_AtomIJNS4_39AutoVectorizingCopyWithAssumedAlignmentILi128EEESI_EEENS4_8identityES11_S1B_vS1G_EENS_8epilogue10collective6detail29Sm90TmaWarpSpecializedAdapterINS1J_15DefaultEpilogueISI_NS5_IJlSB_lEEES1N_NS1I_6thread17LinearCombinationISI_Li1EffLNS1O_9ScaleType4KindE0ELNS_15FloatRoundStyleE2ESI_EENS1_15EpilogueDefaultEEEEEvvEEEEvNT_6ParamsE:
	.zero		1664


//--------------------- SYMBOLS --------------------------

	.type		.nv.reservedSmem.offset0,@object
	.size		.nv.reservedSmem.offset0,0x4
	.type		__assertfail,@function
